//
// Generated by NVIDIA NVVM Compiler
//
// Compiler Build ID: CL-36424714
// Cuda compilation tools, release 13.0, V13.0.88
// Based on NVVM 20.0.0
//

.version 9.0
.target sm_100
.address_size 64

	// .globl	_Z5saxpyfPKfS0_Pfi
// _ZZ10reduce_sumILi32EEvPKfPfiE5sdata has been demoted
// _ZZ10reduce_sumILi64EEvPKfPfiE5sdata has been demoted
// _ZZ10reduce_sumILi128EEvPKfPfiE5sdata has been demoted
// _ZZ10reduce_sumILi256EEvPKfPfiE5sdata has been demoted
// _ZZ10reduce_sumILi512EEvPKfPfiE5sdata has been demoted
// _ZZ10reduce_sumILi1024EEvPKfPfiE5sdata has been demoted

.visible .entry _Z5saxpyfPKfS0_Pfi(
	.param .f32 _Z5saxpyfPKfS0_Pfi_param_0,
	.param .u64 .ptr .align 1 _Z5saxpyfPKfS0_Pfi_param_1,
	.param .u64 .ptr .align 1 _Z5saxpyfPKfS0_Pfi_param_2,
	.param .u64 .ptr .align 1 _Z5saxpyfPKfS0_Pfi_param_3,
	.param .u32 _Z5saxpyfPKfS0_Pfi_param_4
)
{
	.reg .pred 	%p<2>;
	.reg .b32 	%r<6>;
	.reg .b32 	%f<5>;
	.reg .b64 	%rd<11>;

	ld.param.f32 	%f1, [_Z5saxpyfPKfS0_Pfi_param_0];
	ld.param.u64 	%rd1, [_Z5saxpyfPKfS0_Pfi_param_1];
	ld.param.u64 	%rd2, [_Z5saxpyfPKfS0_Pfi_param_2];
	ld.param.u64 	%rd3, [_Z5saxpyfPKfS0_Pfi_param_3];
	ld.param.u32 	%r2, [_Z5saxpyfPKfS0_Pfi_param_4];
	mov.u32 	%r3, %ctaid.x;
	mov.u32 	%r4, %ntid.x;
	mov.u32 	%r5, %tid.x;
	mad.lo.s32 	%r1, %r3, %r4, %r5;
	setp.ge.s32 	%p1, %r1, %r2;
	@%p1 bra 	$L__BB0_2;
	cvta.to.global.u64 	%rd4, %rd1;
	cvta.to.global.u64 	%rd5, %rd2;
	cvta.to.global.u64 	%rd6, %rd3;
	mul.wide.s32 	%rd7, %r1, 4;
	add.s64 	%rd8, %rd4, %rd7;
	ld.global.f32 	%f2, [%rd8];
	add.s64 	%rd9, %rd5, %rd7;
	ld.global.f32 	%f3, [%rd9];
	fma.rn.f32 	%f4, %f1, %f2, %f3;
	add.s64 	%rd10, %rd6, %rd7;
	st.global.f32 	[%rd10], %f4;
$L__BB0_2:
	ret;

}
	// .globl	_Z10reduce_sumILi32EEvPKfPfi
.visible .entry _Z10reduce_sumILi32EEvPKfPfi(
	.param .u64 .ptr .align 1 _Z10reduce_sumILi32EEvPKfPfi_param_0,
	.param .u64 .ptr .align 1 _Z10reduce_sumILi32EEvPKfPfi_param_1,
	.param .u32 _Z10reduce_sumILi32EEvPKfPfi_param_2
)
{
	.reg .pred 	%p<9>;
	.reg .b32 	%r<10>;
	.reg .b32 	%f<25>;
	.reg .b64 	%rd<9>;
	// demoted variable
	.shared .align 4 .b8 _ZZ10reduce_sumILi32EEvPKfPfiE5sdata[128];
	ld.param.u64 	%rd3, [_Z10reduce_sumILi32EEvPKfPfi_param_0];
	ld.param.u64 	%rd2, [_Z10reduce_sumILi32EEvPKfPfi_param_1];
	ld.param.u32 	%r5, [_Z10reduce_sumILi32EEvPKfPfi_param_2];
	cvta.to.global.u64 	%rd4, %rd3;
	mov.u32 	%r1, %tid.x;
	mov.u32 	%r2, %ctaid.x;
	shl.b32 	%r6, %r2, 6;
	add.s32 	%r3, %r6, %r1;
	setp.ge.s32 	%p1, %r3, %r5;
	mul.wide.s32 	%rd5, %r3, 4;
	add.s64 	%rd1, %rd4, %rd5;
	mov.f32 	%f24, 0f00000000;
	@%p1 bra 	$L__BB1_2;
	ld.global.f32 	%f24, [%rd1];
$L__BB1_2:
	add.s32 	%r7, %r3, 32;
	setp.ge.s32 	%p2, %r7, %r5;
	@%p2 bra 	$L__BB1_4;
	ld.global.f32 	%f6, [%rd1+128];
	add.f32 	%f24, %f24, %f6;
$L__BB1_4:
	shl.b32 	%r8, %r1, 2;
	mov.u32 	%r9, _ZZ10reduce_sumILi32EEvPKfPfiE5sdata;
	add.s32 	%r4, %r9, %r8;
	st.shared.f32 	[%r4], %f24;
	bar.sync 	0;
	setp.gt.u32 	%p3, %r1, 15;
	@%p3 bra 	$L__BB1_6;
	ld.shared.f32 	%f7, [%r4+64];
	ld.shared.f32 	%f8, [%r4];
	add.f32 	%f9, %f7, %f8;
	st.shared.f32 	[%r4], %f9;
$L__BB1_6:
	bar.sync 	0;
	setp.gt.u32 	%p4, %r1, 7;
	@%p4 bra 	$L__BB1_8;
	ld.shared.f32 	%f10, [%r4+32];
	ld.shared.f32 	%f11, [%r4];
	add.f32 	%f12, %f10, %f11;
	st.shared.f32 	[%r4], %f12;
$L__BB1_8:
	bar.sync 	0;
	setp.gt.u32 	%p5, %r1, 3;
	@%p5 bra 	$L__BB1_10;
	ld.shared.f32 	%f13, [%r4+16];
	ld.shared.f32 	%f14, [%r4];
	add.f32 	%f15, %f13, %f14;
	st.shared.f32 	[%r4], %f15;
$L__BB1_10:
	bar.sync 	0;
	setp.gt.u32 	%p6, %r1, 1;
	@%p6 bra 	$L__BB1_12;
	ld.shared.f32 	%f16, [%r4+8];
	ld.shared.f32 	%f17, [%r4];
	add.f32 	%f18, %f16, %f17;
	st.shared.f32 	[%r4], %f18;
$L__BB1_12:
	bar.sync 	0;
	setp.ne.s32 	%p7, %r1, 0;
	@%p7 bra 	$L__BB1_14;
	ld.shared.f32 	%f19, [_ZZ10reduce_sumILi32EEvPKfPfiE5sdata+4];
	ld.shared.f32 	%f20, [%r4];
	add.f32 	%f21, %f19, %f20;
	st.shared.f32 	[%r4], %f21;
$L__BB1_14:
	setp.ne.s32 	%p8, %r1, 0;
	bar.sync 	0;
	@%p8 bra 	$L__BB1_16;
	ld.shared.f32 	%f22, [_ZZ10reduce_sumILi32EEvPKfPfiE5sdata];
	cvta.to.global.u64 	%rd6, %rd2;
	mul.wide.u32 	%rd7, %r2, 4;
	add.s64 	%rd8, %rd6, %rd7;
	st.global.f32 	[%rd8], %f22;
$L__BB1_16:
	ret;

}
	// .globl	_Z10reduce_sumILi64EEvPKfPfi
.visible .entry _Z10reduce_sumILi64EEvPKfPfi(
	.param .u64 .ptr .align 1 _Z10reduce_sumILi64EEvPKfPfi_param_0,
	.param .u64 .ptr .align 1 _Z10reduce_sumILi64EEvPKfPfi_param_1,
	.param .u32 _Z10reduce_sumILi64EEvPKfPfi_param_2
)
{
	.reg .pred 	%p<10>;
	.reg .b32 	%r<10>;
	.reg .b32 	%f<28>;
	.reg .b64 	%rd<9>;
	// demoted variable
	.shared .align 4 .b8 _ZZ10reduce_sumILi64EEvPKfPfiE5sdata[256];
	ld.param.u64 	%rd3, [_Z10reduce_sumILi64EEvPKfPfi_param_0];
	ld.param.u64 	%rd2, [_Z10reduce_sumILi64EEvPKfPfi_param_1];
	ld.param.u32 	%r5, [_Z10reduce_sumILi64EEvPKfPfi_param_2];
	cvta.to.global.u64 	%rd4, %rd3;
	mov.u32 	%r1, %tid.x;
	mov.u32 	%r2, %ctaid.x;
	shl.b32 	%r6, %r2, 7;
	add.s32 	%r3, %r6, %r1;
	setp.ge.s32 	%p1, %r3, %r5;
	mul.wide.s32 	%rd5, %r3, 4;
	add.s64 	%rd1, %rd4, %rd5;
	mov.f32 	%f27, 0f00000000;
	@%p1 bra 	$L__BB2_2;
	ld.global.f32 	%f27, [%rd1];
$L__BB2_2:
	add.s32 	%r7, %r3, 64;
	setp.ge.s32 	%p2, %r7, %r5;
	@%p2 bra 	$L__BB2_4;
	ld.global.f32 	%f6, [%rd1+256];
	add.f32 	%f27, %f27, %f6;
$L__BB2_4:
	shl.b32 	%r8, %r1, 2;
	mov.u32 	%r9, _ZZ10reduce_sumILi64EEvPKfPfiE5sdata;
	add.s32 	%r4, %r9, %r8;
	st.shared.f32 	[%r4], %f27;
	bar.sync 	0;
	setp.gt.u32 	%p3, %r1, 31;
	@%p3 bra 	$L__BB2_6;
	ld.shared.f32 	%f7, [%r4+128];
	ld.shared.f32 	%f8, [%r4];
	add.f32 	%f9, %f7, %f8;
	st.shared.f32 	[%r4], %f9;
$L__BB2_6:
	bar.sync 	0;
	setp.gt.u32 	%p4, %r1, 15;
	@%p4 bra 	$L__BB2_8;
	ld.shared.f32 	%f10, [%r4+64];
	ld.shared.f32 	%f11, [%r4];
	add.f32 	%f12, %f10, %f11;
	st.shared.f32 	[%r4], %f12;
$L__BB2_8:
	bar.sync 	0;
	setp.gt.u32 	%p5, %r1, 7;
	@%p5 bra 	$L__BB2_10;
	ld.shared.f32 	%f13, [%r4+32];
	ld.shared.f32 	%f14, [%r4];
	add.f32 	%f15, %f13, %f14;
	st.shared.f32 	[%r4], %f15;
$L__BB2_10:
	bar.sync 	0;
	setp.gt.u32 	%p6, %r1, 3;
	@%p6 bra 	$L__BB2_12;
	ld.shared.f32 	%f16, [%r4+16];
	ld.shared.f32 	%f17, [%r4];
	add.f32 	%f18, %f16, %f17;
	st.shared.f32 	[%r4], %f18;
$L__BB2_12:
	bar.sync 	0;
	setp.gt.u32 	%p7, %r1, 1;
	@%p7 bra 	$L__BB2_14;
	ld.shared.f32 	%f19, [%r4+8];
	ld.shared.f32 	%f20, [%r4];
	add.f32 	%f21, %f19, %f20;
	st.shared.f32 	[%r4], %f21;
$L__BB2_14:
	bar.sync 	0;
	setp.ne.s32 	%p8, %r1, 0;
	@%p8 bra 	$L__BB2_16;
	ld.shared.f32 	%f22, [_ZZ10reduce_sumILi64EEvPKfPfiE5sdata+4];
	ld.shared.f32 	%f23, [%r4];
	add.f32 	%f24, %f22, %f23;
	st.shared.f32 	[%r4], %f24;
$L__BB2_16:
	setp.ne.s32 	%p9, %r1, 0;
	bar.sync 	0;
	@%p9 bra 	$L__BB2_18;
	ld.shared.f32 	%f25, [_ZZ10reduce_sumILi64EEvPKfPfiE5sdata];
	cvta.to.global.u64 	%rd6, %rd2;
	mul.wide.u32 	%rd7, %r2, 4;
	add.s64 	%rd8, %rd6, %rd7;
	st.global.f32 	[%rd8], %f25;
$L__BB2_18:
	ret;

}
	// .globl	_Z10reduce_sumILi128EEvPKfPfi
.visible .entry _Z10reduce_sumILi128EEvPKfPfi(
	.param .u64 .ptr .align 1 _Z10reduce_sumILi128EEvPKfPfi_param_0,
	.param .u64 .ptr .align 1 _Z10reduce_sumILi128EEvPKfPfi_param_1,
	.param .u32 _Z10reduce_sumILi128EEvPKfPfi_param_2
)
{
	.reg .pred 	%p<11>;
	.reg .b32 	%r<10>;
	.reg .b32 	%f<31>;
	.reg .b64 	%rd<9>;
	// demoted variable
	.shared .align 4 .b8 _ZZ10reduce_sumILi128EEvPKfPfiE5sdata[512];
	ld.param.u64 	%rd3, [_Z10reduce_sumILi128EEvPKfPfi_param_0];
	ld.param.u64 	%rd2, [_Z10reduce_sumILi128EEvPKfPfi_param_1];
	ld.param.u32 	%r5, [_Z10reduce_sumILi128EEvPKfPfi_param_2];
	cvta.to.global.u64 	%rd4, %rd3;
	mov.u32 	%r1, %tid.x;
	mov.u32 	%r2, %ctaid.x;
	shl.b32 	%r6, %r2, 8;
	add.s32 	%r3, %r6, %r1;
	setp.ge.s32 	%p1, %r3, %r5;
	mul.wide.s32 	%rd5, %r3, 4;
	add.s64 	%rd1, %rd4, %rd5;
	mov.f32 	%f30, 0f00000000;
	@%p1 bra 	$L__BB3_2;
	ld.global.f32 	%f30, [%rd1];
$L__BB3_2:
	add.s32 	%r7, %r3, 128;
	setp.ge.s32 	%p2, %r7, %r5;
	@%p2 bra 	$L__BB3_4;
	ld.global.f32 	%f6, [%rd1+512];
	add.f32 	%f30, %f30, %f6;
$L__BB3_4:
	shl.b32 	%r8, %r1, 2;
	mov.u32 	%r9, _ZZ10reduce_sumILi128EEvPKfPfiE5sdata;
	add.s32 	%r4, %r9, %r8;
	st.shared.f32 	[%r4], %f30;
	bar.sync 	0;
	setp.gt.u32 	%p3, %r1, 63;
	@%p3 bra 	$L__BB3_6;
	ld.shared.f32 	%f7, [%r4+256];
	ld.shared.f32 	%f8, [%r4];
	add.f32 	%f9, %f7, %f8;
	st.shared.f32 	[%r4], %f9;
$L__BB3_6:
	bar.sync 	0;
	setp.gt.u32 	%p4, %r1, 31;
	@%p4 bra 	$L__BB3_8;
	ld.shared.f32 	%f10, [%r4+128];
	ld.shared.f32 	%f11, [%r4];
	add.f32 	%f12, %f10, %f11;
	st.shared.f32 	[%r4], %f12;
$L__BB3_8:
	bar.sync 	0;
	setp.gt.u32 	%p5, %r1, 15;
	@%p5 bra 	$L__BB3_10;
	ld.shared.f32 	%f13, [%r4+64];
	ld.shared.f32 	%f14, [%r4];
	add.f32 	%f15, %f13, %f14;
	st.shared.f32 	[%r4], %f15;
$L__BB3_10:
	bar.sync 	0;
	setp.gt.u32 	%p6, %r1, 7;
	@%p6 bra 	$L__BB3_12;
	ld.shared.f32 	%f16, [%r4+32];
	ld.shared.f32 	%f17, [%r4];
	add.f32 	%f18, %f16, %f17;
	st.shared.f32 	[%r4], %f18;
$L__BB3_12:
	bar.sync 	0;
	setp.gt.u32 	%p7, %r1, 3;
	@%p7 bra 	$L__BB3_14;
	ld.shared.f32 	%f19, [%r4+16];
	ld.shared.f32 	%f20, [%r4];
	add.f32 	%f21, %f19, %f20;
	st.shared.f32 	[%r4], %f21;
$L__BB3_14:
	bar.sync 	0;
	setp.gt.u32 	%p8, %r1, 1;
	@%p8 bra 	$L__BB3_16;
	ld.shared.f32 	%f22, [%r4+8];
	ld.shared.f32 	%f23, [%r4];
	add.f32 	%f24, %f22, %f23;
	st.shared.f32 	[%r4], %f24;
$L__BB3_16:
	bar.sync 	0;
	setp.ne.s32 	%p9, %r1, 0;
	@%p9 bra 	$L__BB3_18;
	ld.shared.f32 	%f25, [_ZZ10reduce_sumILi128EEvPKfPfiE5sdata+4];
	ld.shared.f32 	%f26, [%r4];
	add.f32 	%f27, %f25, %f26;
	st.shared.f32 	[%r4], %f27;
$L__BB3_18:
	setp.ne.s32 	%p10, %r1, 0;
	bar.sync 	0;
	@%p10 bra 	$L__BB3_20;
	ld.shared.f32 	%f28, [_ZZ10reduce_sumILi128EEvPKfPfiE5sdata];
	cvta.to.global.u64 	%rd6, %rd2;
	mul.wide.u32 	%rd7, %r2, 4;
	add.s64 	%rd8, %rd6, %rd7;
	st.global.f32 	[%rd8], %f28;
$L__BB3_20:
	ret;

}
	// .globl	_Z10reduce_sumILi256EEvPKfPfi
.visible .entry _Z10reduce_sumILi256EEvPKfPfi(
	.param .u64 .ptr .align 1 _Z10reduce_sumILi256EEvPKfPfi_param_0,
	.param .u64 .ptr .align 1 _Z10reduce_sumILi256EEvPKfPfi_param_1,
	.param .u32 _Z10reduce_sumILi256EEvPKfPfi_param_2
)
{
	.reg .pred 	%p<12>;
	.reg .b32 	%r<10>;
	.reg .b32 	%f<34>;
	.reg .b64 	%rd<9>;
	// demoted variable
	.shared .align 4 .b8 _ZZ10reduce_sumILi256EEvPKfPfiE5sdata[1024];
	ld.param.u64 	%rd3, [_Z10reduce_sumILi256EEvPKfPfi_param_0];
	ld.param.u64 	%rd2, [_Z10reduce_sumILi256EEvPKfPfi_param_1];
	ld.param.u32 	%r5, [_Z10reduce_sumILi256EEvPKfPfi_param_2];
	cvta.to.global.u64 	%rd4, %rd3;
	mov.u32 	%r1, %tid.x;
	mov.u32 	%r2, %ctaid.x;
	shl.b32 	%r6, %r2, 9;
	add.s32 	%r3, %r6, %r1;
	setp.ge.s32 	%p1, %r3, %r5;
	mul.wide.s32 	%rd5, %r3, 4;
	add.s64 	%rd1, %rd4, %rd5;
	mov.f32 	%f33, 0f00000000;
	@%p1 bra 	$L__BB4_2;
	ld.global.f32 	%f33, [%rd1];
$L__BB4_2:
	add.s32 	%r7, %r3, 256;
	setp.ge.s32 	%p2, %r7, %r5;
	@%p2 bra 	$L__BB4_4;
	ld.global.f32 	%f6, [%rd1+1024];
	add.f32 	%f33, %f33, %f6;
$L__BB4_4:
	shl.b32 	%r8, %r1, 2;
	mov.u32 	%r9, _ZZ10reduce_sumILi256EEvPKfPfiE5sdata;
	add.s32 	%r4, %r9, %r8;
	st.shared.f32 	[%r4], %f33;
	bar.sync 	0;
	setp.gt.u32 	%p3, %r1, 127;
	@%p3 bra 	$L__BB4_6;
	ld.shared.f32 	%f7, [%r4+512];
	ld.shared.f32 	%f8, [%r4];
	add.f32 	%f9, %f7, %f8;
	st.shared.f32 	[%r4], %f9;
$L__BB4_6:
	bar.sync 	0;
	setp.gt.u32 	%p4, %r1, 63;
	@%p4 bra 	$L__BB4_8;
	ld.shared.f32 	%f10, [%r4+256];
	ld.shared.f32 	%f11, [%r4];
	add.f32 	%f12, %f10, %f11;
	st.shared.f32 	[%r4], %f12;
$L__BB4_8:
	bar.sync 	0;
	setp.gt.u32 	%p5, %r1, 31;
	@%p5 bra 	$L__BB4_10;
	ld.shared.f32 	%f13, [%r4+128];
	ld.shared.f32 	%f14, [%r4];
	add.f32 	%f15, %f13, %f14;
	st.shared.f32 	[%r4], %f15;
$L__BB4_10:
	bar.sync 	0;
	setp.gt.u32 	%p6, %r1, 15;
	@%p6 bra 	$L__BB4_12;
	ld.shared.f32 	%f16, [%r4+64];
	ld.shared.f32 	%f17, [%r4];
	add.f32 	%f18, %f16, %f17;
	st.shared.f32 	[%r4], %f18;
$L__BB4_12:
	bar.sync 	0;
	setp.gt.u32 	%p7, %r1, 7;
	@%p7 bra 	$L__BB4_14;
	ld.shared.f32 	%f19, [%r4+32];
	ld.shared.f32 	%f20, [%r4];
	add.f32 	%f21, %f19, %f20;
	st.shared.f32 	[%r4], %f21;
$L__BB4_14:
	bar.sync 	0;
	setp.gt.u32 	%p8, %r1, 3;
	@%p8 bra 	$L__BB4_16;
	ld.shared.f32 	%f22, [%r4+16];
	ld.shared.f32 	%f23, [%r4];
	add.f32 	%f24, %f22, %f23;
	st.shared.f32 	[%r4], %f24;
$L__BB4_16:
	bar.sync 	0;
	setp.gt.u32 	%p9, %r1, 1;
	@%p9 bra 	$L__BB4_18;
	ld.shared.f32 	%f25, [%r4+8];
	ld.shared.f32 	%f26, [%r4];
	add.f32 	%f27, %f25, %f26;
	st.shared.f32 	[%r4], %f27;
$L__BB4_18:
	bar.sync 	0;
	setp.ne.s32 	%p10, %r1, 0;
	@%p10 bra 	$L__BB4_20;
	ld.shared.f32 	%f28, [_ZZ10reduce_sumILi256EEvPKfPfiE5sdata+4];
	ld.shared.f32 	%f29, [%r4];
	add.f32 	%f30, %f28, %f29;
	st.shared.f32 	[%r4], %f30;
$L__BB4_20:
	setp.ne.s32 	%p11, %r1, 0;
	bar.sync 	0;
	@%p11 bra 	$L__BB4_22;
	ld.shared.f32 	%f31, [_ZZ10reduce_sumILi256EEvPKfPfiE5sdata];
	cvta.to.global.u64 	%rd6, %rd2;
	mul.wide.u32 	%rd7, %r2, 4;
	add.s64 	%rd8, %rd6, %rd7;
	st.global.f32 	[%rd8], %f31;
$L__BB4_22:
	ret;

}
	// .globl	_Z10reduce_sumILi512EEvPKfPfi
.visible .entry _Z10reduce_sumILi512EEvPKfPfi(
	.param .u64 .ptr .align 1 _Z10reduce_sumILi512EEvPKfPfi_param_0,
	.param .u64 .ptr .align 1 _Z10reduce_sumILi512EEvPKfPfi_param_1,
	.param .u32 _Z10reduce_sumILi512EEvPKfPfi_param_2
)
{
	.reg .pred 	%p<13>;
	.reg .b32 	%r<10>;
	.reg .b32 	%f<37>;
	.reg .b64 	%rd<9>;
	// demoted variable
	.shared .align 4 .b8 _ZZ10reduce_sumILi512EEvPKfPfiE5sdata[2048];
	ld.param.u64 	%rd3, [_Z10reduce_sumILi512EEvPKfPfi_param_0];
	ld.param.u64 	%rd2, [_Z10reduce_sumILi512EEvPKfPfi_param_1];
	ld.param.u32 	%r5, [_Z10reduce_sumILi512EEvPKfPfi_param_2];
	cvta.to.global.u64 	%rd4, %rd3;
	mov.u32 	%r1, %tid.x;
	mov.u32 	%r2, %ctaid.x;
	shl.b32 	%r6, %r2, 10;
	or.b32  	%r3, %r6, %r1;
	setp.ge.s32 	%p1, %r3, %r5;
	mul.wide.s32 	%rd5, %r3, 4;
	add.s64 	%rd1, %rd4, %rd5;
	mov.f32 	%f36, 0f00000000;
	@%p1 bra 	$L__BB5_2;
	ld.global.f32 	%f36, [%rd1];
$L__BB5_2:
	add.s32 	%r7, %r3, 512;
	setp.ge.s32 	%p2, %r7, %r5;
	@%p2 bra 	$L__BB5_4;
	ld.global.f32 	%f6, [%rd1+2048];
	add.f32 	%f36, %f36, %f6;
$L__BB5_4:
	shl.b32 	%r8, %r1, 2;
	mov.u32 	%r9, _ZZ10reduce_sumILi512EEvPKfPfiE5sdata;
	add.s32 	%r4, %r9, %r8;
	st.shared.f32 	[%r4], %f36;
	bar.sync 	0;
	setp.gt.u32 	%p3, %r1, 255;
	@%p3 bra 	$L__BB5_6;
	ld.shared.f32 	%f7, [%r4+1024];
	ld.shared.f32 	%f8, [%r4];
	add.f32 	%f9, %f7, %f8;
	st.shared.f32 	[%r4], %f9;
$L__BB5_6:
	bar.sync 	0;
	setp.gt.u32 	%p4, %r1, 127;
	@%p4 bra 	$L__BB5_8;
	ld.shared.f32 	%f10, [%r4+512];
	ld.shared.f32 	%f11, [%r4];
	add.f32 	%f12, %f10, %f11;
	st.shared.f32 	[%r4], %f12;
$L__BB5_8:
	bar.sync 	0;
	setp.gt.u32 	%p5, %r1, 63;
	@%p5 bra 	$L__BB5_10;
	ld.shared.f32 	%f13, [%r4+256];
	ld.shared.f32 	%f14, [%r4];
	add.f32 	%f15, %f13, %f14;
	st.shared.f32 	[%r4], %f15;
$L__BB5_10:
	bar.sync 	0;
	setp.gt.u32 	%p6, %r1, 31;
	@%p6 bra 	$L__BB5_12;
	ld.shared.f32 	%f16, [%r4+128];
	ld.shared.f32 	%f17, [%r4];
	add.f32 	%f18, %f16, %f17;
	st.shared.f32 	[%r4], %f18;
$L__BB5_12:
	bar.sync 	0;
	setp.gt.u32 	%p7, %r1, 15;
	@%p7 bra 	$L__BB5_14;
	ld.shared.f32 	%f19, [%r4+64];
	ld.shared.f32 	%f20, [%r4];
	add.f32 	%f21, %f19, %f20;
	st.shared.f32 	[%r4], %f21;
$L__BB5_14:
	bar.sync 	0;
	setp.gt.u32 	%p8, %r1, 7;
	@%p8 bra 	$L__BB5_16;
	ld.shared.f32 	%f22, [%r4+32];
	ld.shared.f32 	%f23, [%r4];
	add.f32 	%f24, %f22, %f23;
	st.shared.f32 	[%r4], %f24;
$L__BB5_16:
	bar.sync 	0;
	setp.gt.u32 	%p9, %r1, 3;
	@%p9 bra 	$L__BB5_18;
	ld.shared.f32 	%f25, [%r4+16];
	ld.shared.f32 	%f26, [%r4];
	add.f32 	%f27, %f25, %f26;
	st.shared.f32 	[%r4], %f27;
$L__BB5_18:
	bar.sync 	0;
	setp.gt.u32 	%p10, %r1, 1;
	@%p10 bra 	$L__BB5_20;
	ld.shared.f32 	%f28, [%r4+8];
	ld.shared.f32 	%f29, [%r4];
	add.f32 	%f30, %f28, %f29;
	st.shared.f32 	[%r4], %f30;
$L__BB5_20:
	bar.sync 	0;
	setp.ne.s32 	%p11, %r1, 0;
	@%p11 bra 	$L__BB5_22;
	ld.shared.f32 	%f31, [_ZZ10reduce_sumILi512EEvPKfPfiE5sdata+4];
	ld.shared.f32 	%f32, [%r4];
	add.f32 	%f33, %f31, %f32;
	st.shared.f32 	[%r4], %f33;
$L__BB5_22:
	setp.ne.s32 	%p12, %r1, 0;
	bar.sync 	0;
	@%p12 bra 	$L__BB5_24;
	ld.shared.f32 	%f34, [_ZZ10reduce_sumILi512EEvPKfPfiE5sdata];
	cvta.to.global.u64 	%rd6, %rd2;
	mul.wide.u32 	%rd7, %r2, 4;
	add.s64 	%rd8, %rd6, %rd7;
	st.global.f32 	[%rd8], %f34;
$L__BB5_24:
	ret;

}
	// .globl	_Z10reduce_sumILi1024EEvPKfPfi
.visible .entry _Z10reduce_sumILi1024EEvPKfPfi(
	.param .u64 .ptr .align 1 _Z10reduce_sumILi1024EEvPKfPfi_param_0,
	.param .u64 .ptr .align 1 _Z10reduce_sumILi1024EEvPKfPfi_param_1,
	.param .u32 _Z10reduce_sumILi1024EEvPKfPfi_param_2
)
{
	.reg .pred 	%p<14>;
	.reg .b32 	%r<10>;
	.reg .b32 	%f<40>;
	.reg .b64 	%rd<9>;
	// demoted variable
	.shared .align 4 .b8 _ZZ10reduce_sumILi1024EEvPKfPfiE5sdata[4096];
	ld.param.u64 	%rd3, [_Z10reduce_sumILi1024EEvPKfPfi_param_0];
	ld.param.u64 	%rd2, [_Z10reduce_sumILi1024EEvPKfPfi_param_1];
	ld.param.u32 	%r5, [_Z10reduce_sumILi1024EEvPKfPfi_param_2];
	cvta.to.global.u64 	%rd4, %rd3;
	mov.u32 	%r1, %tid.x;
	mov.u32 	%r2, %ctaid.x;
	shl.b32 	%r6, %r2, 11;
	or.b32  	%r3, %r6, %r1;
	setp.ge.s32 	%p1, %r3, %r5;
	mul.wide.s32 	%rd5, %r3, 4;
	add.s64 	%rd1, %rd4, %rd5;
	mov.f32 	%f39, 0f00000000;
	@%p1 bra 	$L__BB6_2;
	ld.global.f32 	%f39, [%rd1];
$L__BB6_2:
	add.s32 	%r7, %r3, 1024;
	setp.ge.s32 	%p2, %r7, %r5;
	@%p2 bra 	$L__BB6_4;
	ld.global.f32 	%f6, [%rd1+4096];
	add.f32 	%f39, %f39, %f6;
$L__BB6_4:
	shl.b32 	%r8, %r1, 2;
	mov.u32 	%r9, _ZZ10reduce_sumILi1024EEvPKfPfiE5sdata;
	add.s32 	%r4, %r9, %r8;
	st.shared.f32 	[%r4], %f39;
	bar.sync 	0;
	setp.gt.u32 	%p3, %r1, 511;
	@%p3 bra 	$L__BB6_6;
	ld.shared.f32 	%f7, [%r4+2048];
	ld.shared.f32 	%f8, [%r4];
	add.f32 	%f9, %f7, %f8;
	st.shared.f32 	[%r4], %f9;
$L__BB6_6:
	bar.sync 	0;
	setp.gt.u32 	%p4, %r1, 255;
	@%p4 bra 	$L__BB6_8;
	ld.shared.f32 	%f10, [%r4+1024];
	ld.shared.f32 	%f11, [%r4];
	add.f32 	%f12, %f10, %f11;
	st.shared.f32 	[%r4], %f12;
$L__BB6_8:
	bar.sync 	0;
	setp.gt.u32 	%p5, %r1, 127;
	@%p5 bra 	$L__BB6_10;
	ld.shared.f32 	%f13, [%r4+512];
	ld.shared.f32 	%f14, [%r4];
	add.f32 	%f15, %f13, %f14;
	st.shared.f32 	[%r4], %f15;
$L__BB6_10:
	bar.sync 	0;
	setp.gt.u32 	%p6, %r1, 63;
	@%p6 bra 	$L__BB6_12;
	ld.shared.f32 	%f16, [%r4+256];
	ld.shared.f32 	%f17, [%r4];
	add.f32 	%f18, %f16, %f17;
	st.shared.f32 	[%r4], %f18;
$L__BB6_12:
	bar.sync 	0;
	setp.gt.u32 	%p7, %r1, 31;
	@%p7 bra 	$L__BB6_14;
	ld.shared.f32 	%f19, [%r4+128];
	ld.shared.f32 	%f20, [%r4];
	add.f32 	%f21, %f19, %f20;
	st.shared.f32 	[%r4], %f21;
$L__BB6_14:
	bar.sync 	0;
	setp.gt.u32 	%p8, %r1, 15;
	@%p8 bra 	$L__BB6_16;
	ld.shared.f32 	%f22, [%r4+64];
	ld.shared.f32 	%f23, [%r4];
	add.f32 	%f24, %f22, %f23;
	st.shared.f32 	[%r4], %f24;
$L__BB6_16:
	bar.sync 	0;
	setp.gt.u32 	%p9, %r1, 7;
	@%p9 bra 	$L__BB6_18;
	ld.shared.f32 	%f25, [%r4+32];
	ld.shared.f32 	%f26, [%r4];
	add.f32 	%f27, %f25, %f26;
	st.shared.f32 	[%r4], %f27;
$L__BB6_18:
	bar.sync 	0;
	setp.gt.u32 	%p10, %r1, 3;
	@%p10 bra 	$L__BB6_20;
	ld.shared.f32 	%f28, [%r4+16];
	ld.shared.f32 	%f29, [%r4];
	add.f32 	%f30, %f28, %f29;
	st.shared.f32 	[%r4], %f30;
$L__BB6_20:
	bar.sync 	0;
	setp.gt.u32 	%p11, %r1, 1;
	@%p11 bra 	$L__BB6_22;
	ld.shared.f32 	%f31, [%r4+8];
	ld.shared.f32 	%f32, [%r4];
	add.f32 	%f33, %f31, %f32;
	st.shared.f32 	[%r4], %f33;
$L__BB6_22:
	bar.sync 	0;
	setp.ne.s32 	%p12, %r1, 0;
	@%p12 bra 	$L__BB6_24;
	ld.shared.f32 	%f34, [_ZZ10reduce_sumILi1024EEvPKfPfiE5sdata+4];
	ld.shared.f32 	%f35, [%r4];
	add.f32 	%f36, %f34, %f35;
	st.shared.f32 	[%r4], %f36;
$L__BB6_24:
	setp.ne.s32 	%p13, %r1, 0;
	bar.sync 	0;
	@%p13 bra 	$L__BB6_26;
	ld.shared.f32 	%f37, [_ZZ10reduce_sumILi1024EEvPKfPfiE5sdata];
	cvta.to.global.u64 	%rd6, %rd2;
	mul.wide.u32 	%rd7, %r2, 4;
	add.s64 	%rd8, %rd6, %rd7;
	st.global.f32 	[%rd8], %f37;
$L__BB6_26:
	ret;

}


// ===== COMPILED SASS (sm_100) =====

	.target	sm_100

	.elftype	@"ET_EXEC"


//--------------------- .note.nv.tkinfo           --------------------------
	.section	.note.nv.tkinfo,"",@"SHT_NOTE"
	.sectionflags	@"SHF_NOTE_NV_TKINFO"
	.tkinfo
        /*0018*/ 	.word	0x00000002
        /*0030*/ 	.string	""
        /*0030*/ 	.string	"ptxas"
        /*0030*/ 	.string	"Cuda compilation tools, release 13.0, V13.0.88"
        /*0030*/ 	.string	"Build cuda_13.0.r13.0/compiler.36424714_0"
        /*0030*/ 	.string	"-arch sm_100 -m 64 "



//--------------------- .note.nv.cuinfo           --------------------------
	.section	.note.nv.cuinfo,"",@"SHT_NOTE"
	.sectionflags	@"SHF_NOTE_NV_CUINFO"
        /*0018*/ 	.short	0x0002
        /*001a*/ 	.short	0x0064
        /*001c*/ 	.short	0x0082
	.zero		2


//--------------------- .nv.info                  --------------------------
	.section	.nv.info,"",@"SHT_CUDA_INFO"
	.align	4


	//----- nvinfo : EIATTR_REGCOUNT
	.align		4
        /*0000*/ 	.byte	0x04, 0x2f
        /*0002*/ 	.short	(.L_1 - .L_0)
	.align		4
.L_0:
        /*0004*/ 	.word	index@(_Z5saxpyfPKfS0_Pfi)
        /*0008*/ 	.word	0x0000000c


	//----- nvinfo : EIATTR_FRAME_SIZE
	.align		4
.L_1:
        /*000c*/ 	.byte	0x04, 0x11
        /*000e*/ 	.short	(.L_3 - .L_2)
	.align		4
.L_2:
        /*0010*/ 	.word	index@(_Z5saxpyfPKfS0_Pfi)
        /*0014*/ 	.word	0x00000000


	//----- nvinfo : EIATTR_REGCOUNT
	.align		4
.L_3:
        /*0018*/ 	.byte	0x04, 0x2f
        /*001a*/ 	.short	(.L_5 - .L_4)
	.align		4
.L_4:
        /*001c*/ 	.word	index@(_Z10reduce_sumILi32EEvPKfPfi)
        /*0020*/ 	.word	0x0000000c


	//----- nvinfo : EIATTR_FRAME_SIZE
	.align		4
.L_5:
        /*0024*/ 	.byte	0x04, 0x11
        /*0026*/ 	.short	(.L_7 - .L_6)
	.align		4
.L_6:
        /*0028*/ 	.word	index@(_Z10reduce_sumILi32EEvPKfPfi)
        /*002c*/ 	.word	0x00000000


	//----- nvinfo : EIATTR_REGCOUNT
	.align		4
.L_7:
        /*0030*/ 	.byte	0x04, 0x2f
        /*0032*/ 	.short	(.L_9 - .L_8)
	.align		4
.L_8:
        /*0034*/ 	.word	index@(_Z10reduce_sumILi64EEvPKfPfi)
        /*0038*/ 	.word	0x0000000c


	//----- nvinfo : EIATTR_FRAME_SIZE
	.align		4
.L_9:
        /*003c*/ 	.byte	0x04, 0x11
        /*003e*/ 	.short	(.L_11 - .L_10)
	.align		4
.L_10:
        /*0040*/ 	.word	index@(_Z10reduce_sumILi64EEvPKfPfi)
        /*0044*/ 	.word	0x00000000


	//----- nvinfo : EIATTR_REGCOUNT
	.align		4
.L_11:
        /*0048*/ 	.byte	0x04, 0x2f
        /*004a*/ 	.short	(.L_13 - .L_12)
	.align		4
.L_12:
        /*004c*/ 	.word	index@(_Z10reduce_sumILi128EEvPKfPfi)
        /*0050*/ 	.word	0x0000000c


	//----- nvinfo : EIATTR_FRAME_SIZE
	.align		4
.L_13:
        /*0054*/ 	.byte	0x04, 0x11
        /*0056*/ 	.short	(.L_15 - .L_14)
	.align		4
.L_14:
        /*0058*/ 	.word	index@(_Z10reduce_sumILi128EEvPKfPfi)
        /*005c*/ 	.word	0x00000000


	//----- nvinfo : EIATTR_REGCOUNT
	.align		4
.L_15:
        /*0060*/ 	.byte	0x04, 0x2f
        /*0062*/ 	.short	(.L_17 - .L_16)
	.align		4
.L_16:
        /*0064*/ 	.word	index@(_Z10reduce_sumILi256EEvPKfPfi)
        /*0068*/ 	.word	0x0000000c


	//----- nvinfo : EIATTR_FRAME_SIZE
	.align		4
.L_17:
        /*006c*/ 	.byte	0x04, 0x11
        /*006e*/ 	.short	(.L_19 - .L_18)
	.align		4
.L_18:
        /*0070*/ 	.word	index@(_Z10reduce_sumILi256EEvPKfPfi)
        /*0074*/ 	.word	0x00000000


	//----- nvinfo : EIATTR_REGCOUNT
	.align		4
.L_19:
        /*0078*/ 	.byte	0x04, 0x2f
        /*007a*/ 	.short	(.L_21 - .L_20)
	.align		4
.L_20:
        /*007c*/ 	.word	index@(_Z10reduce_sumILi512EEvPKfPfi)
        /*0080*/ 	.word	0x0000000b


	//----- nvinfo : EIATTR_FRAME_SIZE
	.align		4
.L_21:
        /*0084*/ 	.byte	0x04, 0x11
        /*0086*/ 	.short	(.L_23 - .L_22)
	.align		4
.L_22:
        /*0088*/ 	.word	index@(_Z10reduce_sumILi512EEvPKfPfi)
        /*008c*/ 	.word	0x00000000


	//----- nvinfo : EIATTR_REGCOUNT
	.align		4
.L_23:
        /*0090*/ 	.byte	0x04, 0x2f
        /*0092*/ 	.short	(.L_25 - .L_24)
	.align		4
.L_24:
        /*0094*/ 	.word	index@(_Z10reduce_sumILi1024EEvPKfPfi)
        /*0098*/ 	.word	0x0000000b


	//----- nvinfo : EIATTR_FRAME_SIZE
	.align		4
.L_25:
        /*009c*/ 	.byte	0x04, 0x11
        /*009e*/ 	.short	(.L_27 - .L_26)
	.align		4
.L_26:
        /*00a0*/ 	.word	index@(_Z10reduce_sumILi1024EEvPKfPfi)
        /*00a4*/ 	.word	0x00000000


	//----- nvinfo : EIATTR_MIN_STACK_SIZE
	.align		4
.L_27:
        /*00a8*/ 	.byte	0x04, 0x12
        /*00aa*/ 	.short	(.L_29 - .L_28)
	.align		4
.L_28:
        /*00ac*/ 	.word	index@(_Z10reduce_sumILi1024EEvPKfPfi)
        /*00b0*/ 	.word	0x00000000


	//----- nvinfo : EIATTR_MIN_STACK_SIZE
	.align		4
.L_29:
        /*00b4*/ 	.byte	0x04, 0x12
        /*00b6*/ 	.short	(.L_31 - .L_30)
	.align		4
.L_30:
        /*00b8*/ 	.word	index@(_Z10reduce_sumILi512EEvPKfPfi)
        /*00bc*/ 	.word	0x00000000


	//----- nvinfo : EIATTR_MIN_STACK_SIZE
	.align		4
.L_31:
        /*00c0*/ 	.byte	0x04, 0x12
        /*00c2*/ 	.short	(.L_33 - .L_32)
	.align		4
.L_32:
        /*00c4*/ 	.word	index@(_Z10reduce_sumILi256EEvPKfPfi)
        /*00c8*/ 	.word	0x00000000


	//----- nvinfo : EIATTR_MIN_STACK_SIZE
	.align		4
.L_33:
        /*00cc*/ 	.byte	0x04, 0x12
        /*00ce*/ 	.short	(.L_35 - .L_34)
	.align		4
.L_34:
        /*00d0*/ 	.word	index@(_Z10reduce_sumILi128EEvPKfPfi)
        /*00d4*/ 	.word	0x00000000


	//----- nvinfo : EIATTR_MIN_STACK_SIZE
	.align		4
.L_35:
        /*00d8*/ 	.byte	0x04, 0x12
        /*00da*/ 	.short	(.L_37 - .L_36)
	.align		4
.L_36:
        /*00dc*/ 	.word	index@(_Z10reduce_sumILi64EEvPKfPfi)
        /*00e0*/ 	.word	0x00000000


	//----- nvinfo : EIATTR_MIN_STACK_SIZE
	.align		4
.L_37:
        /*00e4*/ 	.byte	0x04, 0x12
        /*00e6*/ 	.short	(.L_39 - .L_38)
	.align		4
.L_38:
        /*00e8*/ 	.word	index@(_Z10reduce_sumILi32EEvPKfPfi)
        /*00ec*/ 	.word	0x00000000


	//----- nvinfo : EIATTR_MIN_STACK_SIZE
	.align		4
.L_39:
        /*00f0*/ 	.byte	0x04, 0x12
        /*00f2*/ 	.short	(.L_41 - .L_40)
	.align		4
.L_40:
        /*00f4*/ 	.word	index@(_Z5saxpyfPKfS0_Pfi)
        /*00f8*/ 	.word	0x00000000
.L_41:


//--------------------- .nv.compat                --------------------------
	.section	.nv.compat,"",@"SHT_CUDA_COMPAT_INFO"
	.align	4
        /*0000*/ 	.byte	0x02, 0x09, 0x00, 0x00, 0x02, 0x02, 0x01, 0x00, 0x02, 0x05, 0x05, 0x00, 0x03, 0x07, 0x01, 0x01
        /*0010*/ 	.byte	0x02, 0x03, 0x00, 0x00, 0x02, 0x06, 0x01, 0x00, 0x04, 0x0b, 0x08, 0x00, 0x09, 0x00, 0x00, 0x00
        /*0020*/ 	.byte	0x00, 0x00, 0x00, 0x00


//--------------------- .nv.info._Z10reduce_sumILi1024EEvPKfPfi --------------------------
	.section	.nv.info._Z10reduce_sumILi1024EEvPKfPfi,"",@"SHT_CUDA_INFO"
	.sectionflags	@""
	.align	4


	//----- nvinfo : EIATTR_CUDA_API_VERSION
	.align		4
        /*0000*/ 	.byte	0x04, 0x37
        /*0002*/ 	.short	(.L_43 - .L_42)
.L_42:
        /*0004*/ 	.word	0x00000082


	//----- nvinfo : EIATTR_KPARAM_INFO
	.align		4
.L_43:
        /*0008*/ 	.byte	0x04, 0x17
        /*000a*/ 	.short	(.L_45 - .L_44)
.L_44:
        /*000c*/ 	.word	0x00000000
        /*0010*/ 	.short	0x0002
        /*0012*/ 	.short	0x0010
        /*0014*/ 	.byte	0x00, 0xf0, 0x11, 0x00


	//----- nvinfo : EIATTR_KPARAM_INFO
	.align		4
.L_45:
        /*0018*/ 	.byte	0x04, 0x17
        /*001a*/ 	.short	(.L_47 - .L_46)
.L_46:
        /*001c*/ 	.word	0x00000000
        /*0020*/ 	.short	0x0001
        /*0022*/ 	.short	0x0008
        /*0024*/ 	.byte	0x00, 0xf5, 0x21, 0x00


	//----- nvinfo : EIATTR_KPARAM_INFO
	.align		4
.L_47:
        /*0028*/ 	.byte	0x04, 0x17
        /*002a*/ 	.short	(.L_49 - .L_48)
.L_48:
        /*002c*/ 	.word	0x00000000
        /*0030*/ 	.short	0x0000
        /*0032*/ 	.short	0x0000
        /*0034*/ 	.byte	0x00, 0xf5, 0x21, 0x00


	//----- nvinfo : EIATTR_SPARSE_MMA_MASK
	.align		4
.L_49:
        /*0038*/ 	.byte	0x03, 0x50
        /*003a*/ 	.short	0x0000


	//----- nvinfo : EIATTR_MAXREG_COUNT
	.align		4
        /*003c*/ 	.byte	0x03, 0x1b
        /*003e*/ 	.short	0x00ff


	//----- nvinfo : EIATTR_NUM_BARRIERS
	.align		4
        /*0040*/ 	.byte	0x02, 0x4c
        /*0042*/ 	.byte	0x01
	.zero		1


	//----- nvinfo : EIATTR_MERCURY_ISA_VERSION
	.align		4
        /*0044*/ 	.byte	0x03, 0x5f
        /*0046*/ 	.short	0x0101


	//----- nvinfo : EIATTR_VRC_CTA_INIT_COUNT
	.align		4
        /*0048*/ 	.byte	0x02, 0x4a
	.zero		1
	.zero		1


	//----- nvinfo : EIATTR_EXIT_INSTR_OFFSETS
	.align		4
        /*004c*/ 	.byte	0x04, 0x1c
        /*004e*/ 	.short	(.L_51 - .L_50)


	//   ....[0]....
.L_50:
        /*0050*/ 	.word	0x00000520


	//   ....[1]....
        /*0054*/ 	.word	0x00000570


	//----- nvinfo : EIATTR_CBANK_PARAM_SIZE
	.align		4
.L_51:
        /*0058*/ 	.byte	0x03, 0x19
        /*005a*/ 	.short	0x0014


	//----- nvinfo : EIATTR_PARAM_CBANK
	.align		4
        /*005c*/ 	.byte	0x04, 0x0a
        /*005e*/ 	.short	(.L_53 - .L_52)
	.align		4
.L_52:
        /*0060*/ 	.word	index@(.nv.constant0._Z10reduce_sumILi1024EEvPKfPfi)
        /*0064*/ 	.short	0x0380
        /*0066*/ 	.short	0x0014


	//----- nvinfo : EIATTR_SW_WAR
	.align		4
.L_53:
        /*0068*/ 	.byte	0x04, 0x36
        /*006a*/ 	.short	(.L_55 - .L_54)
.L_54:
        /*006c*/ 	.word	0x00000008
.L_55:


//--------------------- .nv.info._Z10reduce_sumILi512EEvPKfPfi --------------------------
	.section	.nv.info._Z10reduce_sumILi512EEvPKfPfi,"",@"SHT_CUDA_INFO"
	.sectionflags	@""
	.align	4


	//----- nvinfo : EIATTR_CUDA_API_VERSION
	.align		4
        /*0000*/ 	.byte	0x04, 0x37
        /*0002*/ 	.short	(.L_57 - .L_56)
.L_56:
        /*0004*/ 	.word	0x00000082


	//----- nvinfo : EIATTR_KPARAM_INFO
	.align		4
.L_57:
        /*0008*/ 	.byte	0x04, 0x17
        /*000a*/ 	.short	(.L_59 - .L_58)
.L_58:
        /*000c*/ 	.word	0x00000000
        /*0010*/ 	.short	0x0002
        /*0012*/ 	.short	0x0010
        /*0014*/ 	.byte	0x00, 0xf0, 0x11, 0x00


	//----- nvinfo : EIATTR_KPARAM_INFO
	.align		4
.L_59:
        /*0018*/ 	.byte	0x04, 0x17
        /*001a*/ 	.short	(.L_61 - .L_60)
.L_60:
        /*001c*/ 	.word	0x00000000
        /*0020*/ 	.short	0x0001
        /*0022*/ 	.short	0x0008
        /*0024*/ 	.byte	0x00, 0xf5, 0x21, 0x00


	//----- nvinfo : EIATTR_KPARAM_INFO
	.align		4
.L_61:
        /*0028*/ 	.byte	0x04, 0x17
        /*002a*/ 	.short	(.L_63 - .L_62)
.L_62:
        /*002c*/ 	.word	0x00000000
        /*0030*/ 	.short	0x0000
        /*0032*/ 	.short	0x0000
        /*0034*/ 	.byte	0x00, 0xf5, 0x21, 0x00


	//----- nvinfo : EIATTR_SPARSE_MMA_MASK
	.align		4
.L_63:
        /*0038*/ 	.byte	0x03, 0x50
        /*003a*/ 	.short	0x0000


	//----- nvinfo : EIATTR_MAXREG_COUNT
	.align		4
        /*003c*/ 	.byte	0x03, 0x1b
        /*003e*/ 	.short	0x00ff


	//----- nvinfo : EIATTR_NUM_BARRIERS
	.align		4
        /*0040*/ 	.byte	0x02, 0x4c
        /*0042*/ 	.byte	0x01
	.zero		1


	//----- nvinfo : EIATTR_MERCURY_ISA_VERSION
	.align		4
        /*0044*/ 	.byte	0x03, 0x5f
        /*0046*/ 	.short	0x0101


	//----- nvinfo : EIATTR_VRC_CTA_INIT_COUNT
	.align		4
        /*0048*/ 	.byte	0x02, 0x4a
	.zero		1
	.zero		1


	//----- nvinfo : EIATTR_EXIT_INSTR_OFFSETS
	.align		4
        /*004c*/ 	.byte	0x04, 0x1c
        /*004e*/ 	.short	(.L_65 - .L_64)


	//   ....[0]....
.L_64:
        /*0050*/ 	.word	0x000004c0


	//   ....[1]....
        /*0054*/ 	.word	0x00000510


	//----- nvinfo : EIATTR_CBANK_PARAM_SIZE
	.align		4
.L_65:
        /*0058*/ 	.byte	0x03, 0x19
        /*005a*/ 	.short	0x0014


	//----- nvinfo : EIATTR_PARAM_CBANK
	.align		4
        /*005c*/ 	.byte	0x04, 0x0a
        /*005e*/ 	.short	(.L_67 - .L_66)
	.align		4
.L_66:
        /*0060*/ 	.word	index@(.nv.constant0._Z10reduce_sumILi512EEvPKfPfi)
        /*0064*/ 	.short	0x0380
        /*0066*/ 	.short	0x0014


	//----- nvinfo : EIATTR_SW_WAR
	.align		4
.L_67:
        /*0068*/ 	.byte	0x04, 0x36
        /*006a*/ 	.short	(.L_69 - .L_68)
.L_68:
        /*006c*/ 	.word	0x00000008
.L_69:


//--------------------- .nv.info._Z10reduce_sumILi256EEvPKfPfi --------------------------
	.section	.nv.info._Z10reduce_sumILi256EEvPKfPfi,"",@"SHT_CUDA_INFO"
	.sectionflags	@""
	.align	4


	//----- nvinfo : EIATTR_CUDA_API_VERSION
	.align		4
        /*0000*/ 	.byte	0x04, 0x37
        /*0002*/ 	.short	(.L_71 - .L_70)
.L_70:
        /*0004*/ 	.word	0x00000082


	//----- nvinfo : EIATTR_KPARAM_INFO
	.align		4
.L_71:
        /*0008*/ 	.byte	0x04, 0x17
        /*000a*/ 	.short	(.L_73 - .L_72)
.L_72:
        /*000c*/ 	.word	0x00000000
        /*0010*/ 	.short	0x0002
        /*0012*/ 	.short	0x0010
        /*0014*/ 	.byte	0x00, 0xf0, 0x11, 0x00


	//----- nvinfo : EIATTR_KPARAM_INFO
	.align		4
.L_73:
        /*0018*/ 	.byte	0x04, 0x17
        /*001a*/ 	.short	(.L_75 - .L_74)
.L_74:
        /*001c*/ 	.word	0x00000000
        /*0020*/ 	.short	0x0001
        /*0022*/ 	.short	0x0008
        /*0024*/ 	.byte	0x00, 0xf5, 0x21, 0x00


	//----- nvinfo : EIATTR_KPARAM_INFO
	.align		4
.L_75:
        /*0028*/ 	.byte	0x04, 0x17
        /*002a*/ 	.short	(.L_77 - .L_76)
.L_76:
        /*002c*/ 	.word	0x00000000
        /*0030*/ 	.short	0x0000
        /*0032*/ 	.short	0x0000
        /*0034*/ 	.byte	0x00, 0xf5, 0x21, 0x00


	//----- nvinfo : EIATTR_SPARSE_MMA_MASK
	.align		4
.L_77:
        /*0038*/ 	.byte	0x03, 0x50
        /*003a*/ 	.short	0x0000


	//----- nvinfo : EIATTR_MAXREG_COUNT
	.align		4
        /*003c*/ 	.byte	0x03, 0x1b
        /*003e*/ 	.short	0x00ff


	//----- nvinfo : EIATTR_NUM_BARRIERS
	.align		4
        /*0040*/ 	.byte	0x02, 0x4c
        /*0042*/ 	.byte	0x01
	.zero		1


	//----- nvinfo : EIATTR_MERCURY_ISA_VERSION
	.align		4
        /*0044*/ 	.byte	0x03, 0x5f
        /*0046*/ 	.short	0x0101


	//----- nvinfo : EIATTR_VRC_CTA_INIT_COUNT
	.align		4
        /*0048*/ 	.byte	0x02, 0x4a
	.zero		1
	.zero		1


	//----- nvinfo : EIATTR_EXIT_INSTR_OFFSETS
	.align		4
        /*004c*/ 	.byte	0x04, 0x1c
        /*004e*/ 	.short	(.L_79 - .L_78)


	//   ....[0]....
.L_78:
        /*0050*/ 	.word	0x00000450


	//   ....[1]....
        /*0054*/ 	.word	0x000004a0


	//----- nvinfo : EIATTR_CBANK_PARAM_SIZE
	.align		4
.L_79:
        /*0058*/ 	.byte	0x03, 0x19
        /*005a*/ 	.short	0x0014


	//----- nvinfo : EIATTR_PARAM_CBANK
	.align		4
        /*005c*/ 	.byte	0x04, 0x0a
        /*005e*/ 	.short	(.L_81 - .L_80)
	.align		4
.L_80:
        /*0060*/ 	.word	index@(.nv.constant0._Z10reduce_sumILi256EEvPKfPfi)
        /*0064*/ 	.short	0x0380
        /*0066*/ 	.short	0x0014


	//----- nvinfo : EIATTR_SW_WAR
	.align		4
.L_81:
        /*0068*/ 	.byte	0x04, 0x36
        /*006a*/ 	.short	(.L_83 - .L_82)
.L_82:
        /*006c*/ 	.word	0x00000008
.L_83:


//--------------------- .nv.info._Z10reduce_sumILi128EEvPKfPfi --------------------------
	.section	.nv.info._Z10reduce_sumILi128EEvPKfPfi,"",@"SHT_CUDA_INFO"
	.sectionflags	@""
	.align	4


	//----- nvinfo : EIATTR_CUDA_API_VERSION
	.align		4
        /*0000*/ 	.byte	0x04, 0x37
        /*0002*/ 	.short	(.L_85 - .L_84)
.L_84:
        /*0004*/ 	.word	0x00000082


	//----- nvinfo : EIATTR_KPARAM_INFO
	.align		4
.L_85:
        /*0008*/ 	.byte	0x04, 0x17
        /*000a*/ 	.short	(.L_87 - .L_86)
.L_86:
        /*000c*/ 	.word	0x00000000
        /*0010*/ 	.short	0x0002
        /*0012*/ 	.short	0x0010
        /*0014*/ 	.byte	0x00, 0xf0, 0x11, 0x00


	//----- nvinfo : EIATTR_KPARAM_INFO
	.align		4
.L_87:
        /*0018*/ 	.byte	0x04, 0x17
        /*001a*/ 	.short	(.L_89 - .L_88)
.L_88:
        /*001c*/ 	.word	0x00000000
        /*0020*/ 	.short	0x0001
        /*0022*/ 	.short	0x0008
        /*0024*/ 	.byte	0x00, 0xf5, 0x21, 0x00


	//----- nvinfo : EIATTR_KPARAM_INFO
	.align		4
.L_89:
        /*0028*/ 	.byte	0x04, 0x17
        /*002a*/ 	.short	(.L_91 - .L_90)
.L_90:
        /*002c*/ 	.word	0x00000000
        /*0030*/ 	.short	0x0000
        /*0032*/ 	.short	0x0000
        /*0034*/ 	.byte	0x00, 0xf5, 0x21, 0x00


	//----- nvinfo : EIATTR_SPARSE_MMA_MASK
	.align		4
.L_91:
        /*0038*/ 	.byte	0x03, 0x50
        /*003a*/ 	.short	0x0000


	//----- nvinfo : EIATTR_MAXREG_COUNT
	.align		4
        /*003c*/ 	.byte	0x03, 0x1b
        /*003e*/ 	.short	0x00ff


	//----- nvinfo : EIATTR_NUM_BARRIERS
	.align		4
        /*0040*/ 	.byte	0x02, 0x4c
        /*0042*/ 	.byte	0x01
	.zero		1


	//----- nvinfo : EIATTR_MERCURY_ISA_VERSION
	.align		4
        /*0044*/ 	.byte	0x03, 0x5f
        /*0046*/ 	.short	0x0101


	//----- nvinfo : EIATTR_VRC_CTA_INIT_COUNT
	.align		4
        /*0048*/ 	.byte	0x02, 0x4a
	.zero		1
	.zero		1


	//----- nvinfo : EIATTR_EXIT_INSTR_OFFSETS
	.align		4
        /*004c*/ 	.byte	0x04, 0x1c
        /*004e*/ 	.short	(.L_93 - .L_92)


	//   ....[0]....
.L_92:
        /*0050*/ 	.word	0x000003f0


	//   ....[1]....
        /*0054*/ 	.word	0x00000440


	//----- nvinfo : EIATTR_CBANK_PARAM_SIZE
	.align		4
.L_93:
        /*0058*/ 	.byte	0x03, 0x19
        /*005a*/ 	.short	0x0014


	//----- nvinfo : EIATTR_PARAM_CBANK
	.align		4
        /*005c*/ 	.byte	0x04, 0x0a
        /*005e*/ 	.short	(.L_95 - .L_94)
	.align		4
.L_94:
        /*0060*/ 	.word	index@(.nv.constant0._Z10reduce_sumILi128EEvPKfPfi)
        /*0064*/ 	.short	0x0380
        /*0066*/ 	.short	0x0014


	//----- nvinfo : EIATTR_SW_WAR
	.align		4
.L_95:
        /*0068*/ 	.byte	0x04, 0x36
        /*006a*/ 	.short	(.L_97 - .L_96)
.L_96:
        /*006c*/ 	.word	0x00000008
.L_97:


//--------------------- .nv.info._Z10reduce_sumILi64EEvPKfPfi --------------------------
	.section	.nv.info._Z10reduce_sumILi64EEvPKfPfi,"",@"SHT_CUDA_INFO"
	.sectionflags	@""
	.align	4


	//----- nvinfo : EIATTR_CUDA_API_VERSION
	.align		4
        /*0000*/ 	.byte	0x04, 0x37
        /*0002*/ 	.short	(.L_99 - .L_98)
.L_98:
        /*0004*/ 	.word	0x00000082


	//----- nvinfo : EIATTR_KPARAM_INFO
	.align		4
.L_99:
        /*0008*/ 	.byte	0x04, 0x17
        /*000a*/ 	.short	(.L_101 - .L_100)
.L_100:
        /*000c*/ 	.word	0x00000000
        /*0010*/ 	.short	0x0002
        /*0012*/ 	.short	0x0010
        /*0014*/ 	.byte	0x00, 0xf0, 0x11, 0x00


	//----- nvinfo : EIATTR_KPARAM_INFO
	.align		4
.L_101:
        /*0018*/ 	.byte	0x04, 0x17
        /*001a*/ 	.short	(.L_103 - .L_102)
.L_102:
        /*001c*/ 	.word	0x00000000
        /*0020*/ 	.short	0x0001
        /*0022*/ 	.short	0x0008
        /*0024*/ 	.byte	0x00, 0xf5, 0x21, 0x00


	//----- nvinfo : EIATTR_KPARAM_INFO
	.align		4
.L_103:
        /*0028*/ 	.byte	0x04, 0x17
        /*002a*/ 	.short	(.L_105 - .L_104)
.L_104:
        /*002c*/ 	.word	0x00000000
        /*0030*/ 	.short	0x0000
        /*0032*/ 	.short	0x0000
        /*0034*/ 	.byte	0x00, 0xf5, 0x21, 0x00


	//----- nvinfo : EIATTR_SPARSE_MMA_MASK
	.align		4
.L_105:
        /*0038*/ 	.byte	0x03, 0x50
        /*003a*/ 	.short	0x0000


	//----- nvinfo : EIATTR_MAXREG_COUNT
	.align		4
        /*003c*/ 	.byte	0x03, 0x1b
        /*003e*/ 	.short	0x00ff


	//----- nvinfo : EIATTR_NUM_BARRIERS
	.align		4
        /*0040*/ 	.byte	0x02, 0x4c
        /*0042*/ 	.byte	0x01
	.zero		1


	//----- nvinfo : EIATTR_MERCURY_ISA_VERSION
	.align		4
        /*0044*/ 	.byte	0x03, 0x5f
        /*0046*/ 	.short	0x0101


	//----- nvinfo : EIATTR_VRC_CTA_INIT_COUNT
	.align		4
        /*0048*/ 	.byte	0x02, 0x4a
	.zero		1
	.zero		1


	//----- nvinfo : EIATTR_EXIT_INSTR_OFFSETS
	.align		4
        /*004c*/ 	.byte	0x04, 0x1c
        /*004e*/ 	.short	(.L_107 - .L_106)


	//   ....[0]....
.L_106:
        /*0050*/ 	.word	0x00000390


	//   ....[1]....
        /*0054*/ 	.word	0x000003e0


	//----- nvinfo : EIATTR_CBANK_PARAM_SIZE
	.align		4
.L_107:
        /*0058*/ 	.byte	0x03, 0x19
        /*005a*/ 	.short	0x0014


	//----- nvinfo : EIATTR_PARAM_CBANK
	.align		4
        /*005c*/ 	.byte	0x04, 0x0a
        /*005e*/ 	.short	(.L_109 - .L_108)
	.align		4
.L_108:
        /*0060*/ 	.word	index@(.nv.constant0._Z10reduce_sumILi64EEvPKfPfi)
        /*0064*/ 	.short	0x0380
        /*0066*/ 	.short	0x0014


	//----- nvinfo : EIATTR_SW_WAR
	.align		4
.L_109:
        /*0068*/ 	.byte	0x04, 0x36
        /*006a*/ 	.short	(.L_111 - .L_110)
.L_110:
        /*006c*/ 	.word	0x00000008
.L_111:


//--------------------- .nv.info._Z10reduce_sumILi32EEvPKfPfi --------------------------
	.section	.nv.info._Z10reduce_sumILi32EEvPKfPfi,"",@"SHT_CUDA_INFO"
	.sectionflags	@""
	.align	4


	//----- nvinfo : EIATTR_CUDA_API_VERSION
	.align		4
        /*0000*/ 	.byte	0x04, 0x37
        /*0002*/ 	.short	(.L_113 - .L_112)
.L_112:
        /*0004*/ 	.word	0x00000082


	//----- nvinfo : EIATTR_KPARAM_INFO
	.align		4
.L_113:
        /*0008*/ 	.byte	0x04, 0x17
        /*000a*/ 	.short	(.L_115 - .L_114)
.L_114:
        /*000c*/ 	.word	0x00000000
        /*0010*/ 	.short	0x0002
        /*0012*/ 	.short	0x0010
        /*0014*/ 	.byte	0x00, 0xf0, 0x11, 0x00


	//----- nvinfo : EIATTR_KPARAM_INFO
	.align		4
.L_115:
        /*0018*/ 	.byte	0x04, 0x17
        /*001a*/ 	.short	(.L_117 - .L_116)
.L_116:
        /*001c*/ 	.word	0x00000000
        /*0020*/ 	.short	0x0001
        /*0022*/ 	.short	0x0008
        /*0024*/ 	.byte	0x00, 0xf5, 0x21, 0x00


	//----- nvinfo : EIATTR_KPARAM_INFO
	.align		4
.L_117:
        /*0028*/ 	.byte	0x04, 0x17
        /*002a*/ 	.short	(.L_119 - .L_118)
.L_118:
        /*002c*/ 	.word	0x00000000
        /*0030*/ 	.short	0x0000
        /*0032*/ 	.short	0x0000
        /*0034*/ 	.byte	0x00, 0xf5, 0x21, 0x00


	//----- nvinfo : EIATTR_SPARSE_MMA_MASK
	.align		4
.L_119:
        /*0038*/ 	.byte	0x03, 0x50
        /*003a*/ 	.short	0x0000


	//----- nvinfo : EIATTR_MAXREG_COUNT
	.align		4
        /*003c*/ 	.byte	0x03, 0x1b
        /*003e*/ 	.short	0x00ff


	//----- nvinfo : EIATTR_NUM_BARRIERS
	.align		4
        /*0040*/ 	.byte	0x02, 0x4c
        /*0042*/ 	.byte	0x01
	.zero		1


	//----- nvinfo : EIATTR_MERCURY_ISA_VERSION
	.align		4
        /*0044*/ 	.byte	0x03, 0x5f
        /*0046*/ 	.short	0x0101


	//----- nvinfo : EIATTR_VRC_CTA_INIT_COUNT
	.align		4
        /*0048*/ 	.byte	0x02, 0x4a
	.zero		1
	.zero		1


	//----- nvinfo : EIATTR_EXIT_INSTR_OFFSETS
	.align		4
        /*004c*/ 	.byte	0x04, 0x1c
        /*004e*/ 	.short	(.L_121 - .L_120)


	//   ....[0]....
.L_120:
        /*0050*/ 	.word	0x00000330


	//   ....[1]....
        /*0054*/ 	.word	0x00000380


	//----- nvinfo : EIATTR_CBANK_PARAM_SIZE
	.align		4
.L_121:
        /*0058*/ 	.byte	0x03, 0x19
        /*005a*/ 	.short	0x0014


	//----- nvinfo : EIATTR_PARAM_CBANK
	.align		4
        /*005c*/ 	.byte	0x04, 0x0a
        /*005e*/ 	.short	(.L_123 - .L_122)
	.align		4
.L_122:
        /*0060*/ 	.word	index@(.nv.constant0._Z10reduce_sumILi32EEvPKfPfi)
        /*0064*/ 	.short	0x0380
        /*0066*/ 	.short	0x0014


	//----- nvinfo : EIATTR_SW_WAR
	.align		4
.L_123:
        /*0068*/ 	.byte	0x04, 0x36
        /*006a*/ 	.short	(.L_125 - .L_124)
.L_124:
        /*006c*/ 	.word	0x00000008
.L_125:


//--------------------- .nv.info._Z5saxpyfPKfS0_Pfi --------------------------
	.section	.nv.info._Z5saxpyfPKfS0_Pfi,"",@"SHT_CUDA_INFO"
	.sectionflags	@""
	.align	4


	//----- nvinfo : EIATTR_CUDA_API_VERSION
	.align		4
        /*0000*/ 	.byte	0x04, 0x37
        /*0002*/ 	.short	(.L_127 - .L_126)
.L_126:
        /*0004*/ 	.word	0x00000082


	//----- nvinfo : EIATTR_KPARAM_INFO
	.align		4
.L_127:
        /*0008*/ 	.byte	0x04, 0x17
        /*000a*/ 	.short	(.L_129 - .L_128)
.L_128:
        /*000c*/ 	.word	0x00000000
        /*0010*/ 	.short	0x0004
        /*0012*/ 	.short	0x0020
        /*0014*/ 	.byte	0x00, 0xf0, 0x11, 0x00


	//----- nvinfo : EIATTR_KPARAM_INFO
	.align		4
.L_129:
        /*0018*/ 	.byte	0x04, 0x17
        /*001a*/ 	.short	(.L_131 - .L_130)
.L_130:
        /*001c*/ 	.word	0x00000000
        /*0020*/ 	.short	0x0003
        /*0022*/ 	.short	0x0018
        /*0024*/ 	.byte	0x00, 0xf5, 0x21, 0x00


	//----- nvinfo : EIATTR_KPARAM_INFO
	.align		4
.L_131:
        /*0028*/ 	.byte	0x04, 0x17
        /*002a*/ 	.short	(.L_133 - .L_132)
.L_132:
        /*002c*/ 	.word	0x00000000
        /*0030*/ 	.short	0x0002
        /*0032*/ 	.short	0x0010
        /*0034*/ 	.byte	0x00, 0xf5, 0x21, 0x00


	//----- nvinfo : EIATTR_KPARAM_INFO
	.align		4
.L_133:
        /*0038*/ 	.byte	0x04, 0x17
        /*003a*/ 	.short	(.L_135 - .L_134)
.L_134:
        /*003c*/ 	.word	0x00000000
        /*0040*/ 	.short	0x0001
        /*0042*/ 	.short	0x0008
        /*0044*/ 	.byte	0x00, 0xf5, 0x21, 0x00


	//----- nvinfo : EIATTR_KPARAM_INFO
	.align		4
.L_135:
        /*0048*/ 	.byte	0x04, 0x17
        /*004a*/ 	.short	(.L_137 - .L_136)
.L_136:
        /*004c*/ 	.word	0x00000000
        /*0050*/ 	.short	0x0000
        /*0052*/ 	.short	0x0000
        /*0054*/ 	.byte	0x00, 0xf0, 0x11, 0x00


	//----- nvinfo : EIATTR_SPARSE_MMA_MASK
	.align		4
.L_137:
        /*0058*/ 	.byte	0x03, 0x50
        /*005a*/ 	.short	0x0000


	//----- nvinfo : EIATTR_MAXREG_COUNT
	.align		4
        /*005c*/ 	.byte	0x03, 0x1b
        /*005e*/ 	.short	0x00ff


	//----- nvinfo : EIATTR_MERCURY_ISA_VERSION
	.align		4
        /*0060*/ 	.byte	0x03, 0x5f
        /*0062*/ 	.short	0x0101


	//----- nvinfo : EIATTR_VRC_CTA_INIT_COUNT
	.align		4
        /*0064*/ 	.byte	0x02, 0x4a
	.zero		1
	.zero		1


	//----- nvinfo : EIATTR_EXIT_INSTR_OFFSETS
	.align		4
        /*0068*/ 	.byte	0x04, 0x1c
        /*006a*/ 	.short	(.L_139 - .L_138)


	//   ....[0]....
.L_138:
        /*006c*/ 	.word	0x00000070


	//   ....[1]....
        /*0070*/ 	.word	0x00000140


	//----- nvinfo : EIATTR_CBANK_PARAM_SIZE
	.align		4
.L_139:
        /*0074*/ 	.byte	0x03, 0x19
        /*0076*/ 	.short	0x0024


	//----- nvinfo : EIATTR_PARAM_CBANK
	.align		4
        /*0078*/ 	.byte	0x04, 0x0a
        /*007a*/ 	.short	(.L_141 - .L_140)
	.align		4
.L_140:
        /*007c*/ 	.word	index@(.nv.constant0._Z5saxpyfPKfS0_Pfi)
        /*0080*/ 	.short	0x0380
        /*0082*/ 	.short	0x0024


	//----- nvinfo : EIATTR_SW_WAR
	.align		4
.L_141:
        /*0084*/ 	.byte	0x04, 0x36
        /*0086*/ 	.short	(.L_143 - .L_142)
.L_142:
        /*0088*/ 	.word	0x00000008
.L_143:


//--------------------- .nv.callgraph             --------------------------
	.section	.nv.callgraph,"",@"SHT_CUDA_CALLGRAPH"
	.align	4
	.sectionentsize	8
	.align		4
        /*0000*/ 	.word	0x00000000
	.align		4
        /*0004*/ 	.word	0xffffffff
	.align		4
        /*0008*/ 	.word	0x00000000
	.align		4
        /*000c*/ 	.word	0xfffffffe
	.align		4
        /*0010*/ 	.word	0x00000000
	.align		4
        /*0014*/ 	.word	0xfffffffd
	.align		4
        /*0018*/ 	.word	0x00000000
	.align		4
        /*001c*/ 	.word	0xfffffffc


//--------------------- .text._Z10reduce_sumILi1024EEvPKfPfi --------------------------
	.section	.text._Z10reduce_sumILi1024EEvPKfPfi,"ax",@progbits
	.align	128
        .global         _Z10reduce_sumILi1024EEvPKfPfi
        .type           _Z10reduce_sumILi1024EEvPKfPfi,@function
        .size           _Z10reduce_sumILi1024EEvPKfPfi,(.L_x_7 - _Z10reduce_sumILi1024EEvPKfPfi)
        .other          _Z10reduce_sumILi1024EEvPKfPfi,@"STO_CUDA_ENTRY STV_DEFAULT"
_Z10reduce_sumILi1024EEvPKfPfi:
.text._Z10reduce_sumILi1024EEvPKfPfi:
[----:B------:R-:W-:Y:S01]  /*0000*/  LDC R1, c[0x0][0x37c] ;  /* 0x0000df00ff017b82 */ /* 0x000fe20000000800 */
[----:B------:R-:W0:Y:S01]  /*0010*/  S2R R0, SR_CTAID.X ;  /* 0x0000000000007919 */ /* 0x000e220000002500 */
[----:B------:R-:W1:Y:S06]  /*0020*/  LDCU UR4, c[0x0][0x390] ;  /* 0x00007200ff0477ac */ /* 0x000e6c0008000800 */
[----:B------:R-:W2:Y:S01]  /*0030*/  LDC.64 R4, c[0x0][0x380] ;  /* 0x0000e000ff047b82 */ /* 0x000ea20000000a00 */
[----:B------:R-:W3:Y:S01]  /*0040*/  S2R R2, SR_TID.X ;  /* 0x0000000000027919 */ /* 0x000ee20000002100 */
[----:B------:R-:W4:Y:S01]  /*0050*/  LDCU.64 UR6, c[0x0][0x358] ;  /* 0x00006b00ff0677ac */ /* 0x000f220008000a00 */
[----:B0-----:R-:W-:-:S05]  /*0060*/  IMAD.SHL.U32 R3, R0, 0x800, RZ ;  /* 0x0000080000037824 */ /* 0x001fca00078e00ff */
[----:B---3--:R-:W-:-:S04]  /*0070*/  LOP3.LUT R3, R3, R2, RZ, 0xfc, !PT ;  /* 0x0000000203037212 */ /* 0x008fc800078efcff */
[C---:B------:R-:W-:Y:S01]  /*0080*/  IADD3 R6, PT, PT, R3.reuse, 0x400, RZ ;  /* 0x0000040003067810 */ /* 0x040fe20007ffe0ff */
[C---:B--2---:R-:W-:Y:S01]  /*0090*/  IMAD.WIDE R4, R3.reuse, 0x4, R4 ;  /* 0x0000000403047825 */ /* 0x044fe200078e0204 */
[----:B-1----:R-:W-:Y:S02]  /*00a0*/  ISETP.GE.AND P1, PT, R3, UR4, PT ;  /* 0x0000000403007c0c */ /* 0x002fe4000bf26270 */
[----:B------:R-:W-:Y:S01]  /*00b0*/  ISETP.GE.AND P0, PT, R6, UR4, PT ;  /* 0x0000000406007c0c */ /* 0x000fe2000bf06270 */
[----:B------:R-:W-:-:S10]  /*00c0*/  IMAD.MOV.U32 R6, RZ, RZ, RZ ;  /* 0x000000ffff067224 */ /* 0x000fd400078e00ff */
[----:B----4-:R-:W2:Y:S04]  /*00d0*/  @!P1 LDG.E R6, desc[UR6][R4.64] ;  /* 0x0000000604069981 */ /* 0x010ea8000c1e1900 */
[----:B------:R-:W2:Y:S01]  /*00e0*/  @!P0 LDG.E R7, desc[UR6][R4.64+0x1000] ;  /* 0x0010000604078981 */ /* 0x000ea2000c1e1900 */
[----:B------:R-:W0:Y:S01]  /*00f0*/  S2UR UR5, SR_CgaCtaId ;  /* 0x00000000000579c3 */ /* 0x000e220000008800 */
[----:B------:R-:W-:Y:S01]  /*0100*/  UMOV UR4, 0x400 ;  /* 0x0000040000047882 */ /* 0x000fe20000000000 */
[----:B------:R-:W-:Y:S01]  /*0110*/  ISETP.GT.U32.AND P1, PT, R2, 0x1ff, PT ;  /* 0x000001ff0200780c */ /* 0x000fe20003f24070 */
[----:B0-----:R-:W-:-:S06]  /*0120*/  ULEA UR4, UR5, UR4, 0x18 ;  /* 0x0000000405047291 */ /* 0x001fcc000f8ec0ff */
[----:B------:R-:W-:Y:S01]  /*0130*/  LEA R3, R2, UR4, 0x2 ;  /* 0x0000000402037c11 */ /* 0x000fe2000f8e10ff */
[----:B--2---:R-:W-:Y:S01]  /*0140*/  @!P0 FADD R6, R6, R7 ;  /* 0x0000000706068221 */ /* 0x004fe20000000000 */
[----:B------:R-:W-:-:S04]  /*0150*/  ISETP.GT.U32.AND P0, PT, R2, 0xff, PT ;  /* 0x000000ff0200780c */ /* 0x000fc80003f04070 */
[----:B------:R-:W-:Y:S01]  /*0160*/  STS [R3], R6 ;  /* 0x0000000603007388 */ /* 0x000fe20000000800 */
[----:B------:R-:W-:Y:S06]  /*0170*/  BAR.SYNC.DEFER_BLOCKING 0x0 ;  /* 0x0000000000007b1d */ /* 0x000fec0000010000 */
[----:B------:R-:W-:Y:S04]  /*0180*/  @!P1 LDS R7, [R3+0x800] ;  /* 0x0008000003079984 */ /* 0x000fe80000000800 */
[----:B------:R-:W0:Y:S02]  /*0190*/  @!P1 LDS R8, [R3] ;  /* 0x0000000003089984 */ /* 0x000e240000000800 */
[----:B0-----:R-:W-:-:S05]  /*01a0*/  @!P1 FADD R8, R7, R8 ;  /* 0x0000000807089221 */ /* 0x001fca0000000000 */
[----:B------:R-:W-:Y:S01]  /*01b0*/  @!P1 STS [R3], R8 ;  /* 0x0000000803009388 */ /* 0x000fe20000000800 */
[----:B------:R-:W-:Y:S01]  /*01c0*/  BAR.SYNC.DEFER_BLOCKING 0x0 ;  /* 0x0000000000007b1d */ /* 0x000fe20000010000 */
[----:B------:R-:W-:-:S05]  /*01d0*/  ISETP.GT.U32.AND P1, PT, R2, 0x7f, PT ;  /* 0x0000007f0200780c */ /* 0x000fca0003f24070 */
        /* <DEDUP_REMOVED lines=41> */
[----:B------:R-:W-:-:S05]  /*0470*/  ISETP.NE.AND P0, PT, R2, RZ, PT ;  /* 0x000000ff0200720c */ /* 0x000fca0003f05270 */
[----:B------:R-:W-:Y:S04]  /*0480*/  @!P1 LDS R5, [R3+0x8] ;  /* 0x0000080003059984 */ /* 0x000fe80000000800 */
[----:B------:R-:W0:Y:S02]  /*0490*/  @!P1 LDS R6, [R3] ;  /* 0x0000000003069984 */ /* 0x000e240000000800 */
[----:B0-----:R-:W-:-:S05]  /*04a0*/  @!P1 FADD R6, R5, R6 ;  /* 0x0000000605069221 */ /* 0x001fca0000000000 */
[----:B------:R-:W-:Y:S01]  /*04b0*/  @!P1 STS [R3], R6 ;  /* 0x0000000603009388 */ /* 0x000fe20000000800 */
[----:B------:R-:W-:Y:S06]  /*04c0*/  BAR.SYNC.DEFER_BLOCKING 0x0 ;  /* 0x0000000000007b1d */ /* 0x000fec0000010000 */
[----:B------:R-:W-:Y:S04]  /*04d0*/  @!P0 LDS R2, [UR4+0x4] ;  /* 0x00000404ff028984 */ /* 0x000fe80008000800 */
[----:B------:R-:W0:Y:S02]  /*04e0*/  @!P0 LDS R5, [R3] ;  /* 0x0000000003058984 */ /* 0x000e240000000800 */
[----:B0-----:R-:W-:-:S05]  /*04f0*/  @!P0 FADD R2, R2, R5 ;  /* 0x0000000502028221 */ /* 0x001fca0000000000 */
[----:B------:R0:W-:Y:S01]  /*0500*/  @!P0 STS [R3], R2 ;  /* 0x0000000203008388 */ /* 0x0001e20000000800 */
[----:B------:R-:W-:Y:S06]  /*0510*/  BAR.SYNC.DEFER_BLOCKING 0x0 ;  /* 0x0000000000007b1d */ /* 0x000fec0000010000 */
[----:B------:R-:W-:Y:S05]  /*0520*/  @P0 EXIT ;  /* 0x000000000000094d */ /* 0x000fea0003800000 */
[----:B------:R-:W1:Y:S01]  /*0530*/  LDS R5, [UR4] ;  /* 0x00000004ff057984 */ /* 0x000e620008000800 */
[----:B0-----:R-:W0:Y:S02]  /*0540*/  LDC.64 R2, c[0x0][0x388] ;  /* 0x0000e200ff027b82 */ /* 0x001e240000000a00 */
[----:B0-----:R-:W-:-:S05]  /*0550*/  IMAD.WIDE.U32 R2, R0, 0x4, R2 ;  /* 0x0000000400027825 */ /* 0x001fca00078e0002 */
[----:B-1----:R-:W-:Y:S01]  /*0560*/  STG.E desc[UR6][R2.64], R5 ;  /* 0x0000000502007986 */ /* 0x002fe2000c101906 */
[----:B------:R-:W-:Y:S05]  /*0570*/  EXIT ;  /* 0x000000000000794d */ /* 0x000fea0003800000 */
.L_x_0:
[----:B------:R-:W-:-:S00]  /*0580*/  BRA `(.L_x_0) ;  /* 0xfffffffc00fc7947 */ /* 0x000fc0000383ffff */
[----:B------:R-:W-:-:S00]  /*0590*/  NOP ;  /* 0x0000000000007918 */ /* 0x000fc00000000000 */
        /* <DEDUP_REMOVED lines=14> */
.L_x_7:


//--------------------- .text._Z10reduce_sumILi512EEvPKfPfi --------------------------
	.section	.text._Z10reduce_sumILi512EEvPKfPfi,"ax",@progbits
	.align	128
        .global         _Z10reduce_sumILi512EEvPKfPfi
        .type           _Z10reduce_sumILi512EEvPKfPfi,@function
        .size           _Z10reduce_sumILi512EEvPKfPfi,(.L_x_8 - _Z10reduce_sumILi512EEvPKfPfi)
        .other          _Z10reduce_sumILi512EEvPKfPfi,@"STO_CUDA_ENTRY STV_DEFAULT"
_Z10reduce_sumILi512EEvPKfPfi:
.text._Z10reduce_sumILi512EEvPKfPfi:
        /* <DEDUP_REMOVED lines=82> */
.L_x_1:
        /* <DEDUP_REMOVED lines=14> */
.L_x_8:


//--------------------- .text._Z10reduce_sumILi256EEvPKfPfi --------------------------
	.section	.text._Z10reduce_sumILi256EEvPKfPfi,"ax",@progbits
	.align	128
        .global         _Z10reduce_sumILi256EEvPKfPfi
        .type           _Z10reduce_sumILi256EEvPKfPfi,@function
        .size           _Z10reduce_sumILi256EEvPKfPfi,(.L_x_9 - _Z10reduce_sumILi256EEvPKfPfi)
        .other          _Z10reduce_sumILi256EEvPKfPfi,@"STO_CUDA_ENTRY STV_DEFAULT"
_Z10reduce_sumILi256EEvPKfPfi:
.text._Z10reduce_sumILi256EEvPKfPfi:
[----:B------:R-:W-:Y:S01]  /*0000*/  LDC R1, c[0x0][0x37c] ;  /* 0x0000df00ff017b82 */ /* 0x000fe20000000800 */
[----:B------:R-:W0:Y:S01]  /*0010*/  S2R R3, SR_TID.X ;  /* 0x0000000000037919 */ /* 0x000e220000002100 */
[----:B------:R-:W1:Y:S06]  /*0020*/  LDCU UR4, c[0x0][0x390] ;  /* 0x00007200ff0477ac */ /* 0x000e6c0008000800 */
[----:B------:R-:W2:Y:S01]  /*0030*/  LDC.64 R4, c[0x0][0x380] ;  /* 0x0000e000ff047b82 */ /* 0x000ea20000000a00 */
[----:B------:R-:W0:Y:S01]  /*0040*/  S2R R0, SR_CTAID.X ;  /* 0x0000000000007919 */ /* 0x000e220000002500 */
[----:B------:R-:W3:Y:S01]  /*0050*/  LDCU.64 UR6, c[0x0][0x358] ;  /* 0x00006b00ff0677ac */ /* 0x000ee20008000a00 */
[----:B0-----:R-:W-:-:S04]  /*0060*/  LEA R7, R0, R3, 0x9 ;  /* 0x0000000300077211 */ /* 0x001fc800078e48ff */
[C---:B------:R-:W-:Y:S01]  /*0070*/  IADD3 R2, PT, PT, R7.reuse, 0x100, RZ ;  /* 0x0000010007027810 */ /* 0x040fe20007ffe0ff */
[C---:B--2---:R-:W-:Y:S01]  /*0080*/  IMAD.WIDE R4, R7.reuse, 0x4, R4 ;  /* 0x0000000407047825 */ /* 0x044fe200078e0204 */
[----:B-1----:R-:W-:Y:S02]  /*0090*/  ISETP.GE.AND P0, PT, R7, UR4, PT ;  /* 0x0000000407007c0c */ /* 0x002fe4000bf06270 */
[----:B------:R-:W-:Y:S01]  /*00a0*/  ISETP.GE.AND P1, PT, R2, UR4, PT ;  /* 0x0000000402007c0c */ /* 0x000fe2000bf26270 */
[----:B------:R-:W-:-:S10]  /*00b0*/  HFMA2 R2, -RZ, RZ, 0, 0 ;  /* 0x00000000ff027431 */ /* 0x000fd400000001ff */
[----:B---3--:R-:W2:Y:S04]  /*00c0*/  @!P0 LDG.E R2, desc[UR6][R4.64] ;  /* 0x0000000604028981 */ /* 0x008ea8000c1e1900 */
[----:B------:R-:W2:Y:S01]  /*00d0*/  @!P1 LDG.E R7, desc[UR6][R4.64+0x400] ;  /* 0x0004000604079981 */ /* 0x000ea2000c1e1900 */
[----:B------:R-:W0:Y:S01]  /*00e0*/  S2UR UR5, SR_CgaCtaId ;  /* 0x00000000000579c3 */ /* 0x000e220000008800 */
[----:B------:R-:W-:Y:S01]  /*00f0*/  UMOV UR4, 0x400 ;  /* 0x0000040000047882 */ /* 0x000fe20000000000 */
[----:B------:R-:W-:Y:S01]  /*0100*/  ISETP.GT.U32.AND P0, PT, R3, 0x7f, PT ;  /* 0x0000007f0300780c */ /* 0x000fe20003f04070 */
[----:B0-----:R-:W-:-:S06]  /*0110*/  ULEA UR4, UR5, UR4, 0x18 ;  /* 0x0000000405047291 */ /* 0x001fcc000f8ec0ff */
[C---:B------:R-:W-:Y:S01]  /*0120*/  LEA R9, R3.reuse, UR4, 0x2 ;  /* 0x0000000403097c11 */ /* 0x040fe2000f8e10ff */
        /* <DEDUP_REMOVED lines=52> */
[----:B------:R-:W2:Y:S02]  /*0470*/  LDC.64 R2, c[0x0][0x388] ;  /* 0x0000e200ff027b82 */ /* 0x000ea40000000a00 */
[----:B--2---:R-:W-:-:S05]  /*0480*/  IMAD.WIDE.U32 R2, R0, 0x4, R2 ;  /* 0x0000000400027825 */ /* 0x004fca00078e0002 */
[----:B-1----:R-:W-:Y:S01]  /*0490*/  STG.E desc[UR6][R2.64], R5 ;  /* 0x0000000502007986 */ /* 0x002fe2000c101906 */
[----:B------:R-:W-:Y:S05]  /*04a0*/  EXIT ;  /* 0x000000000000794d */ /* 0x000fea0003800000 */
.L_x_2:
        /* <DEDUP_REMOVED lines=13> */
.L_x_9:


//--------------------- .text._Z10reduce_sumILi128EEvPKfPfi --------------------------
	.section	.text._Z10reduce_sumILi128EEvPKfPfi,"ax",@progbits
	.align	128
        .global         _Z10reduce_sumILi128EEvPKfPfi
        .type           _Z10reduce_sumILi128EEvPKfPfi,@function
        .size           _Z10reduce_sumILi128EEvPKfPfi,(.L_x_10 - _Z10reduce_sumILi128EEvPKfPfi)
        .other          _Z10reduce_sumILi128EEvPKfPfi,@"STO_CUDA_ENTRY STV_DEFAULT"
_Z10reduce_sumILi128EEvPKfPfi:
.text._Z10reduce_sumILi128EEvPKfPfi:
        /* <DEDUP_REMOVED lines=69> */
.L_x_3:
        /* <DEDUP_REMOVED lines=11> */
.L_x_10:


//--------------------- .text._Z10reduce_sumILi64EEvPKfPfi --------------------------
	.section	.text._Z10reduce_sumILi64EEvPKfPfi,"ax",@progbits
	.align	128
        .global         _Z10reduce_sumILi64EEvPKfPfi
        .type           _Z10reduce_sumILi64EEvPKfPfi,@function
        .size           _Z10reduce_sumILi64EEvPKfPfi,(.L_x_11 - _Z10reduce_sumILi64EEvPKfPfi)
        .other          _Z10reduce_sumILi64EEvPKfPfi,@"STO_CUDA_ENTRY STV_DEFAULT"
_Z10reduce_sumILi64EEvPKfPfi:
.text._Z10reduce_sumILi64EEvPKfPfi:
        /* <DEDUP_REMOVED lines=63> */
.L_x_4:
        /* <DEDUP_REMOVED lines=9> */
.L_x_11:


//--------------------- .text._Z10reduce_sumILi32EEvPKfPfi --------------------------
	.section	.text._Z10reduce_sumILi32EEvPKfPfi,"ax",@progbits
	.align	128
        .global         _Z10reduce_sumILi32EEvPKfPfi
        .type           _Z10reduce_sumILi32EEvPKfPfi,@function
        .size           _Z10reduce_sumILi32EEvPKfPfi,(.L_x_12 - _Z10reduce_sumILi32EEvPKfPfi)
        .other          _Z10reduce_sumILi32EEvPKfPfi,@"STO_CUDA_ENTRY STV_DEFAULT"
_Z10reduce_sumILi32EEvPKfPfi:
.text._Z10reduce_sumILi32EEvPKfPfi:
        /* <DEDUP_REMOVED lines=57> */
.L_x_5:
        /* <DEDUP_REMOVED lines=15> */
.L_x_12:


//--------------------- .text._Z5saxpyfPKfS0_Pfi  --------------------------
	.section	.text._Z5saxpyfPKfS0_Pfi,"ax",@progbits
	.align	128
        .global         _Z5saxpyfPKfS0_Pfi
        .type           _Z5saxpyfPKfS0_Pfi,@function
        .size           _Z5saxpyfPKfS0_Pfi,(.L_x_13 - _Z5saxpyfPKfS0_Pfi)
        .other          _Z5saxpyfPKfS0_Pfi,@"STO_CUDA_ENTRY STV_DEFAULT"
_Z5saxpyfPKfS0_Pfi:
.text._Z5saxpyfPKfS0_Pfi:
[----:B------:R-:W-:Y:S01]  /*0000*/  LDC R1, c[0x0][0x37c] ;  /* 0x0000df00ff017b82 */ /* 0x000fe20000000800 */
[----:B------:R-:W0:Y:S07]  /*0010*/  S2R R0, SR_TID.X ;  /* 0x0000000000007919 */ /* 0x000e2e0000002100 */
[----:B------:R-:W0:Y:S01]  /*0020*/  S2UR UR4, SR_CTAID.X ;  /* 0x00000000000479c3 */ /* 0x000e220000002500 */
[----:B------:R-:W1:Y:S07]  /*0030*/  LDCU UR5, c[0x0][0x3a0] ;  /* 0x00007400ff0577ac */ /* 0x000e6e0008000800 */
[----:B------:R-:W0:Y:S02]  /*0040*/  LDC R9, c[0x0][0x360] ;  /* 0x0000d800ff097b82 */ /* 0x000e240000000800 */
[----:B0-----:R-:W-:-:S05]  /*0050*/  IMAD R9, R9, UR4, R0 ;  /* 0x0000000409097c24 */ /* 0x001fca000f8e0200 */
[----:B-1----:R-:W-:-:S13]  /*0060*/  ISETP.GE.AND P0, PT, R9, UR5, PT ;  /* 0x0000000509007c0c */ /* 0x002fda000bf06270 */
[----:B------:R-:W-:Y:S05]  /*0070*/  @P0 EXIT ;  /* 0x000000000000094d */ /* 0x000fea0003800000 */
[----:B------:R-:W0:Y:S01]  /*0080*/  LDC.64 R2, c[0x0][0x388] ;  /* 0x0000e200ff027b82 */ /* 0x000e220000000a00 */
[----:B------:R-:W1:Y:S01]  /*0090*/  LDCU.64 UR4, c[0x0][0x358] ;  /* 0x00006b00ff0477ac */ /* 0x000e620008000a00 */
[----:B------:R-:W2:Y:S06]  /*00a0*/  LDCU UR6, c[0x0][0x380] ;  /* 0x00007000ff0677ac */ /* 0x000eac0008000800 */
[----:B------:R-:W3:Y:S08]  /*00b0*/  LDC.64 R4, c[0x0][0x390] ;  /* 0x0000e400ff047b82 */ /* 0x000ef00000000a00 */
[----:B------:R-:W4:Y:S01]  /*00c0*/  LDC.64 R6, c[0x0][0x398] ;  /* 0x0000e600ff067b82 */ /* 0x000f220000000a00 */
[----:B0-----:R-:W-:-:S06]  /*00d0*/  IMAD.WIDE R2, R9, 0x4, R2 ;  /* 0x0000000409027825 */ /* 0x001fcc00078e0202 */
[----:B-1----:R-:W2:Y:S01]  /*00e0*/  LDG.E R2, desc[UR4][R2.64] ;  /* 0x0000000402027981 */ /* 0x002ea2000c1e1900 */
[----:B---3--:R-:W-:-:S06]  /*00f0*/  IMAD.WIDE R4, R9, 0x4, R4 ;  /* 0x0000000409047825 */ /* 0x008fcc00078e0204 */
[----:B------:R-:W2:Y:S01]  /*0100*/  LDG.E R5, desc[UR4][R4.64] ;  /* 0x0000000404057981 */ /* 0x000ea2000c1e1900 */
[----:B----4-:R-:W-:-:S04]  /*0110*/  IMAD.WIDE R6, R9, 0x4, R6 ;  /* 0x0000000409067825 */ /* 0x010fc800078e0206 */
[----:B--2---:R-:W-:-:S05]  /*0120*/  FFMA R9, R2, UR6, R5 ;  /* 0x0000000602097c23 */ /* 0x004fca0008000005 */
[----:B------:R-:W-:Y:S01]  /*0130*/  STG.E desc[UR4][R6.64], R9 ;  /* 0x0000000906007986 */ /* 0x000fe2000c101904 */
[----:B------:R-:W-:Y:S05]  /*0140*/  EXIT ;  /* 0x000000000000794d */ /* 0x000fea0003800000 */
.L_x_6:
        /* <DEDUP_REMOVED lines=11> */
.L_x_13:


//--------------------- .nv.shared._Z10reduce_sumILi1024EEvPKfPfi --------------------------
	.section	.nv.shared._Z10reduce_sumILi1024EEvPKfPfi,"aw",@nobits
	.sectionflags	@""
	.align	4
.nv.shared._Z10reduce_sumILi1024EEvPKfPfi:
	.zero		5120


//--------------------- .nv.shared.reserved.0     --------------------------
	.section	.nv.shared.reserved.0,"aw",@nobits
	.weak		__nv_reservedSMEM_offset_0_alias
	.size		__nv_reservedSMEM_offset_0_alias, 0, 64
	.other		__nv_reservedSMEM_offset_0_alias,@"STO_CUDA_RESERVED_SHARED STV_DEFAULT"
__nv_reservedSMEM_offset_0_alias:
	.zero		0
	.zero		64


//--------------------- .nv.shared._Z10reduce_sumILi512EEvPKfPfi --------------------------
	.section	.nv.shared._Z10reduce_sumILi512EEvPKfPfi,"aw",@nobits
	.sectionflags	@""
	.align	4
.nv.shared._Z10reduce_sumILi512EEvPKfPfi:
	.zero		3072


//--------------------- .nv.shared._Z10reduce_sumILi256EEvPKfPfi --------------------------
	.section	.nv.shared._Z10reduce_sumILi256EEvPKfPfi,"aw",@nobits
	.sectionflags	@""
	.align	4
.nv.shared._Z10reduce_sumILi256EEvPKfPfi:
	.zero		2048


//--------------------- .nv.shared._Z10reduce_sumILi128EEvPKfPfi --------------------------
	.section	.nv.shared._Z10reduce_sumILi128EEvPKfPfi,"aw",@nobits
	.sectionflags	@""
	.align	4
.nv.shared._Z10reduce_sumILi128EEvPKfPfi:
	.zero		1536


//--------------------- .nv.shared._Z10reduce_sumILi64EEvPKfPfi --------------------------
	.section	.nv.shared._Z10reduce_sumILi64EEvPKfPfi,"aw",@nobits
	.sectionflags	@""
	.align	4
.nv.shared._Z10reduce_sumILi64EEvPKfPfi:
	.zero		1280


//--------------------- .nv.shared._Z10reduce_sumILi32EEvPKfPfi --------------------------
	.section	.nv.shared._Z10reduce_sumILi32EEvPKfPfi,"aw",@nobits
	.sectionflags	@""
	.align	4
.nv.shared._Z10reduce_sumILi32EEvPKfPfi:
	.zero		1152


//--------------------- .nv.constant0._Z10reduce_sumILi1024EEvPKfPfi --------------------------
	.section	.nv.constant0._Z10reduce_sumILi1024EEvPKfPfi,"a",@progbits
	.sectionflags	@""
	.align	4
.nv.constant0._Z10reduce_sumILi1024EEvPKfPfi:
	.zero		916


//--------------------- .nv.constant0._Z10reduce_sumILi512EEvPKfPfi --------------------------
	.section	.nv.constant0._Z10reduce_sumILi512EEvPKfPfi,"a",@progbits
	.sectionflags	@""
	.align	4
.nv.constant0._Z10reduce_sumILi512EEvPKfPfi:
	.zero		916


//--------------------- .nv.constant0._Z10reduce_sumILi256EEvPKfPfi --------------------------
	.section	.nv.constant0._Z10reduce_sumILi256EEvPKfPfi,"a",@progbits
	.sectionflags	@""
	.align	4
.nv.constant0._Z10reduce_sumILi256EEvPKfPfi:
	.zero		916


//--------------------- .nv.constant0._Z10reduce_sumILi128EEvPKfPfi --------------------------
	.section	.nv.constant0._Z10reduce_sumILi128EEvPKfPfi,"a",@progbits
	.sectionflags	@""
	.align	4
.nv.constant0._Z10reduce_sumILi128EEvPKfPfi:
	.zero		916


//--------------------- .nv.constant0._Z10reduce_sumILi64EEvPKfPfi --------------------------
	.section	.nv.constant0._Z10reduce_sumILi64EEvPKfPfi,"a",@progbits
	.sectionflags	@""
	.align	4
.nv.constant0._Z10reduce_sumILi64EEvPKfPfi:
	.zero		916


//--------------------- .nv.constant0._Z10reduce_sumILi32EEvPKfPfi --------------------------
	.section	.nv.constant0._Z10reduce_sumILi32EEvPKfPfi,"a",@progbits
	.sectionflags	@""
	.align	4
.nv.constant0._Z10reduce_sumILi32EEvPKfPfi:
	.zero		916


//--------------------- .nv.constant0._Z5saxpyfPKfS0_Pfi --------------------------
	.section	.nv.constant0._Z5saxpyfPKfS0_Pfi,"a",@progbits
	.sectionflags	@""
	.align	4
.nv.constant0._Z5saxpyfPKfS0_Pfi:
	.zero		932


//--------------------- SYMBOLS --------------------------

	.type		.nv.reservedSmem.offset0,@object
	.size		.nv.reservedSmem.offset0,0x4
	.type		.nv.reservedSmem.cap,@object
	.size		.nv.reservedSmem.cap,0x4
